//
// Generated by NVIDIA NVVM Compiler
//
// Compiler Build ID: CL-36424714
// Cuda compilation tools, release 13.0, V13.0.88
// Based on NVVM 20.0.0
//

.version 9.0
.target sm_100
.address_size 64

	// .globl	_Z13adaptSynapsesPbPjPfffS_jj
.extern .shared .align 16 .b8 shared[];

.visible .entry _Z13adaptSynapsesPbPjPfffS_jj(
	.param .u64 .ptr .align 1 _Z13adaptSynapsesPbPjPfffS_jj_param_0,
	.param .u64 .ptr .align 1 _Z13adaptSynapsesPbPjPfffS_jj_param_1,
	.param .u64 .ptr .align 1 _Z13adaptSynapsesPbPjPfffS_jj_param_2,
	.param .f32 _Z13adaptSynapsesPbPjPfffS_jj_param_3,
	.param .f32 _Z13adaptSynapsesPbPjPfffS_jj_param_4,
	.param .u64 .ptr .align 1 _Z13adaptSynapsesPbPjPfffS_jj_param_5,
	.param .u32 _Z13adaptSynapsesPbPjPfffS_jj_param_6,
	.param .u32 _Z13adaptSynapsesPbPjPfffS_jj_param_7
)
{
	.reg .pred 	%p<27>;
	.reg .b16 	%rs<17>;
	.reg .b32 	%r<75>;
	.reg .b32 	%f<108>;
	.reg .b64 	%rd<161>;
	.reg .b64 	%fd<46>;

	ld.param.u64 	%rd49, [_Z13adaptSynapsesPbPjPfffS_jj_param_0];
	ld.param.u64 	%rd50, [_Z13adaptSynapsesPbPjPfffS_jj_param_1];
	ld.param.u64 	%rd51, [_Z13adaptSynapsesPbPjPfffS_jj_param_2];
	ld.param.f32 	%f46, [_Z13adaptSynapsesPbPjPfffS_jj_param_3];
	ld.param.f32 	%f47, [_Z13adaptSynapsesPbPjPfffS_jj_param_4];
	ld.param.u64 	%rd52, [_Z13adaptSynapsesPbPjPfffS_jj_param_5];
	ld.param.u32 	%r33, [_Z13adaptSynapsesPbPjPfffS_jj_param_6];
	ld.param.u32 	%r34, [_Z13adaptSynapsesPbPjPfffS_jj_param_7];
	cvta.to.global.u64 	%rd1, %rd51;
	cvta.to.global.u64 	%rd2, %rd49;
	cvta.to.global.u64 	%rd3, %rd50;
	cvta.to.global.u64 	%rd53, %rd52;
	mov.u32 	%r35, %tid.x;
	mov.u32 	%r36, %ntid.x;
	mov.u32 	%r1, %ctaid.x;
	mad.lo.s32 	%r2, %r36, %r1, %r35;
	cvt.s64.s32 	%rd54, %r2;
	add.s64 	%rd55, %rd53, %rd54;
	ld.global.u8 	%rs1, [%rd55];
	setp.eq.s16 	%p1, %rs1, 0;
	setp.eq.s32 	%p2, %r34, 0;
	or.pred  	%p3, %p1, %p2;
	@%p3 bra 	$L__BB0_57;
	mul.lo.s32 	%r3, %r34, %r2;
	mul.lo.s32 	%r4, %r33, %r1;
	add.s32 	%r38, %r34, -1;
	and.b32  	%r5, %r34, 7;
	setp.lt.u32 	%p4, %r38, 7;
	mov.b32 	%r73, 0;
	@%p4 bra 	$L__BB0_28;
	and.b32  	%r73, %r34, -8;
	neg.s32 	%r71, %r73;
	add.s32 	%r70, %r3, 3;
$L__BB0_3:
	.pragma "nounroll";
	add.s32 	%r11, %r70, -3;
	mul.wide.u32 	%rd56, %r11, 4;
	add.s64 	%rd57, %rd3, %rd56;
	ld.global.u32 	%r39, [%rd57];
	add.s32 	%r40, %r39, %r4;
	cvt.u64.u32 	%rd58, %r40;
	add.s64 	%rd59, %rd2, %rd58;
	ld.global.u8 	%rs2, [%rd59];
	add.s64 	%rd146, %rd1, %rd56;
	setp.eq.s16 	%p5, %rs2, 0;
	@%p5 bra 	$L__BB0_5;
	ld.global.f32 	%f48, [%rd146];
	add.f32 	%f93, %f46, %f48;
	bra.uni 	$L__BB0_6;
$L__BB0_5:
	ld.global.f32 	%f49, [%rd146];
	sub.f32 	%f93, %f49, %f47;
$L__BB0_6:
	cvt.f64.f32 	%fd1, %f93;
	min.f64 	%fd2, %fd1, 0d3FF0000000000000;
	max.f64 	%fd3, %fd2, 0d0000000000000000;
	cvt.rn.f32.f64 	%f50, %fd3;
	st.global.f32 	[%rd146], %f50;
	add.s32 	%r12, %r70, -2;
	mul.wide.u32 	%rd62, %r12, 4;
	add.s64 	%rd63, %rd3, %rd62;
	ld.global.u32 	%r41, [%rd63];
	add.s32 	%r42, %r41, %r4;
	cvt.u64.u32 	%rd64, %r42;
	add.s64 	%rd65, %rd2, %rd64;
	ld.global.u8 	%rs3, [%rd65];
	add.s64 	%rd147, %rd1, %rd62;
	setp.eq.s16 	%p6, %rs3, 0;
	@%p6 bra 	$L__BB0_8;
	ld.global.f32 	%f51, [%rd147];
	add.f32 	%f94, %f46, %f51;
	bra.uni 	$L__BB0_9;
$L__BB0_8:
	ld.global.f32 	%f52, [%rd147];
	sub.f32 	%f94, %f52, %f47;
$L__BB0_9:
	cvt.f64.f32 	%fd4, %f94;
	min.f64 	%fd5, %fd4, 0d3FF0000000000000;
	max.f64 	%fd6, %fd5, 0d0000000000000000;
	cvt.rn.f32.f64 	%f53, %fd6;
	st.global.f32 	[%rd147], %f53;
	add.s32 	%r13, %r70, -1;
	mul.wide.u32 	%rd68, %r13, 4;
	add.s64 	%rd69, %rd3, %rd68;
	ld.global.u32 	%r43, [%rd69];
	add.s32 	%r44, %r43, %r4;
	cvt.u64.u32 	%rd70, %r44;
	add.s64 	%rd71, %rd2, %rd70;
	ld.global.u8 	%rs4, [%rd71];
	add.s64 	%rd148, %rd1, %rd68;
	setp.eq.s16 	%p7, %rs4, 0;
	@%p7 bra 	$L__BB0_11;
	ld.global.f32 	%f54, [%rd148];
	add.f32 	%f95, %f46, %f54;
	bra.uni 	$L__BB0_12;
$L__BB0_11:
	ld.global.f32 	%f55, [%rd148];
	sub.f32 	%f95, %f55, %f47;
$L__BB0_12:
	cvt.f64.f32 	%fd7, %f95;
	min.f64 	%fd8, %fd7, 0d3FF0000000000000;
	max.f64 	%fd9, %fd8, 0d0000000000000000;
	cvt.rn.f32.f64 	%f56, %fd9;
	st.global.f32 	[%rd148], %f56;
	add.s32 	%r14, %r70, 4;
	mul.wide.u32 	%rd74, %r70, 4;
	add.s64 	%rd75, %rd3, %rd74;
	ld.global.u32 	%r45, [%rd75];
	add.s32 	%r46, %r45, %r4;
	cvt.u64.u32 	%rd76, %r46;
	add.s64 	%rd77, %rd2, %rd76;
	ld.global.u8 	%rs5, [%rd77];
	add.s64 	%rd149, %rd1, %rd74;
	setp.eq.s16 	%p8, %rs5, 0;
	@%p8 bra 	$L__BB0_14;
	ld.global.f32 	%f57, [%rd149];
	add.f32 	%f96, %f46, %f57;
	bra.uni 	$L__BB0_15;
$L__BB0_14:
	ld.global.f32 	%f58, [%rd149];
	sub.f32 	%f96, %f58, %f47;
$L__BB0_15:
	cvt.f64.f32 	%fd10, %f96;
	min.f64 	%fd11, %fd10, 0d3FF0000000000000;
	max.f64 	%fd12, %fd11, 0d0000000000000000;
	cvt.rn.f32.f64 	%f59, %fd12;
	st.global.f32 	[%rd149], %f59;
	add.s32 	%r15, %r70, 1;
	mul.wide.u32 	%rd80, %r15, 4;
	add.s64 	%rd81, %rd3, %rd80;
	ld.global.u32 	%r47, [%rd81];
	add.s32 	%r48, %r47, %r4;
	cvt.u64.u32 	%rd82, %r48;
	add.s64 	%rd83, %rd2, %rd82;
	ld.global.u8 	%rs6, [%rd83];
	add.s64 	%rd150, %rd1, %rd80;
	setp.eq.s16 	%p9, %rs6, 0;
	@%p9 bra 	$L__BB0_17;
	ld.global.f32 	%f60, [%rd150];
	add.f32 	%f97, %f46, %f60;
	bra.uni 	$L__BB0_18;
$L__BB0_17:
	ld.global.f32 	%f61, [%rd150];
	sub.f32 	%f97, %f61, %f47;
$L__BB0_18:
	cvt.f64.f32 	%fd13, %f97;
	min.f64 	%fd14, %fd13, 0d3FF0000000000000;
	max.f64 	%fd15, %fd14, 0d0000000000000000;
	cvt.rn.f32.f64 	%f62, %fd15;
	st.global.f32 	[%rd150], %f62;
	add.s32 	%r16, %r70, 2;
	mul.wide.u32 	%rd86, %r16, 4;
	add.s64 	%rd87, %rd3, %rd86;
	ld.global.u32 	%r49, [%rd87];
	add.s32 	%r50, %r49, %r4;
	cvt.u64.u32 	%rd88, %r50;
	add.s64 	%rd89, %rd2, %rd88;
	ld.global.u8 	%rs7, [%rd89];
	add.s64 	%rd151, %rd1, %rd86;
	setp.eq.s16 	%p10, %rs7, 0;
	@%p10 bra 	$L__BB0_20;
	ld.global.f32 	%f63, [%rd151];
	add.f32 	%f98, %f46, %f63;
	bra.uni 	$L__BB0_21;
$L__BB0_20:
	ld.global.f32 	%f64, [%rd151];
	sub.f32 	%f98, %f64, %f47;
$L__BB0_21:
	cvt.f64.f32 	%fd16, %f98;
	min.f64 	%fd17, %fd16, 0d3FF0000000000000;
	max.f64 	%fd18, %fd17, 0d0000000000000000;
	cvt.rn.f32.f64 	%f65, %fd18;
	st.global.f32 	[%rd151], %f65;
	add.s32 	%r17, %r70, 3;
	mul.wide.u32 	%rd92, %r17, 4;
	add.s64 	%rd93, %rd3, %rd92;
	ld.global.u32 	%r51, [%rd93];
	add.s32 	%r52, %r51, %r4;
	cvt.u64.u32 	%rd94, %r52;
	add.s64 	%rd95, %rd2, %rd94;
	ld.global.u8 	%rs8, [%rd95];
	add.s64 	%rd152, %rd1, %rd92;
	setp.eq.s16 	%p11, %rs8, 0;
	@%p11 bra 	$L__BB0_23;
	ld.global.f32 	%f66, [%rd152];
	add.f32 	%f99, %f46, %f66;
	bra.uni 	$L__BB0_24;
$L__BB0_23:
	ld.global.f32 	%f67, [%rd152];
	sub.f32 	%f99, %f67, %f47;
$L__BB0_24:
	cvt.f64.f32 	%fd19, %f99;
	min.f64 	%fd20, %fd19, 0d3FF0000000000000;
	max.f64 	%fd21, %fd20, 0d0000000000000000;
	cvt.rn.f32.f64 	%f68, %fd21;
	st.global.f32 	[%rd152], %f68;
	mul.wide.u32 	%rd98, %r14, 4;
	add.s64 	%rd99, %rd3, %rd98;
	ld.global.u32 	%r53, [%rd99];
	add.s32 	%r54, %r53, %r4;
	cvt.u64.u32 	%rd100, %r54;
	add.s64 	%rd101, %rd2, %rd100;
	ld.global.u8 	%rs9, [%rd101];
	add.s64 	%rd153, %rd1, %rd98;
	setp.eq.s16 	%p12, %rs9, 0;
	@%p12 bra 	$L__BB0_26;
	ld.global.f32 	%f69, [%rd153];
	add.f32 	%f100, %f46, %f69;
	bra.uni 	$L__BB0_27;
$L__BB0_26:
	ld.global.f32 	%f70, [%rd153];
	sub.f32 	%f100, %f70, %f47;
$L__BB0_27:
	cvt.f64.f32 	%fd22, %f100;
	min.f64 	%fd23, %fd22, 0d3FF0000000000000;
	max.f64 	%fd24, %fd23, 0d0000000000000000;
	cvt.rn.f32.f64 	%f71, %fd24;
	st.global.f32 	[%rd153], %f71;
	add.s32 	%r71, %r71, 8;
	add.s32 	%r70, %r70, 8;
	setp.ne.s32 	%p13, %r71, 0;
	@%p13 bra 	$L__BB0_3;
$L__BB0_28:
	setp.eq.s32 	%p14, %r5, 0;
	@%p14 bra 	$L__BB0_57;
	and.b32  	%r21, %r34, 3;
	setp.lt.u32 	%p15, %r5, 4;
	@%p15 bra 	$L__BB0_43;
	add.s32 	%r22, %r73, %r3;
	mul.wide.u32 	%rd104, %r22, 4;
	add.s64 	%rd105, %rd3, %rd104;
	ld.global.u32 	%r55, [%rd105];
	add.s32 	%r56, %r55, %r4;
	cvt.u64.u32 	%rd106, %r56;
	add.s64 	%rd107, %rd2, %rd106;
	ld.global.u8 	%rs10, [%rd107];
	add.s64 	%rd154, %rd1, %rd104;
	setp.eq.s16 	%p16, %rs10, 0;
	@%p16 bra 	$L__BB0_32;
	ld.global.f32 	%f72, [%rd154];
	add.f32 	%f101, %f46, %f72;
	bra.uni 	$L__BB0_33;
$L__BB0_32:
	ld.global.f32 	%f73, [%rd154];
	sub.f32 	%f101, %f73, %f47;
$L__BB0_33:
	cvt.f64.f32 	%fd25, %f101;
	min.f64 	%fd26, %fd25, 0d3FF0000000000000;
	max.f64 	%fd27, %fd26, 0d0000000000000000;
	cvt.rn.f32.f64 	%f74, %fd27;
	st.global.f32 	[%rd154], %f74;
	add.s32 	%r23, %r22, 1;
	mul.wide.u32 	%rd110, %r23, 4;
	add.s64 	%rd111, %rd3, %rd110;
	ld.global.u32 	%r57, [%rd111];
	add.s32 	%r58, %r57, %r4;
	cvt.u64.u32 	%rd112, %r58;
	add.s64 	%rd113, %rd2, %rd112;
	ld.global.u8 	%rs11, [%rd113];
	add.s64 	%rd155, %rd1, %rd110;
	setp.eq.s16 	%p17, %rs11, 0;
	@%p17 bra 	$L__BB0_35;
	ld.global.f32 	%f75, [%rd155];
	add.f32 	%f102, %f46, %f75;
	bra.uni 	$L__BB0_36;
$L__BB0_35:
	ld.global.f32 	%f76, [%rd155];
	sub.f32 	%f102, %f76, %f47;
$L__BB0_36:
	cvt.f64.f32 	%fd28, %f102;
	min.f64 	%fd29, %fd28, 0d3FF0000000000000;
	max.f64 	%fd30, %fd29, 0d0000000000000000;
	cvt.rn.f32.f64 	%f77, %fd30;
	st.global.f32 	[%rd155], %f77;
	add.s32 	%r24, %r22, 2;
	mul.wide.u32 	%rd116, %r24, 4;
	add.s64 	%rd117, %rd3, %rd116;
	ld.global.u32 	%r59, [%rd117];
	add.s32 	%r60, %r59, %r4;
	cvt.u64.u32 	%rd118, %r60;
	add.s64 	%rd119, %rd2, %rd118;
	ld.global.u8 	%rs12, [%rd119];
	add.s64 	%rd156, %rd1, %rd116;
	setp.eq.s16 	%p18, %rs12, 0;
	@%p18 bra 	$L__BB0_38;
	ld.global.f32 	%f78, [%rd156];
	add.f32 	%f103, %f46, %f78;
	bra.uni 	$L__BB0_39;
$L__BB0_38:
	ld.global.f32 	%f79, [%rd156];
	sub.f32 	%f103, %f79, %f47;
$L__BB0_39:
	cvt.f64.f32 	%fd31, %f103;
	min.f64 	%fd32, %fd31, 0d3FF0000000000000;
	max.f64 	%fd33, %fd32, 0d0000000000000000;
	cvt.rn.f32.f64 	%f80, %fd33;
	st.global.f32 	[%rd156], %f80;
	add.s32 	%r25, %r22, 3;
	mul.wide.u32 	%rd122, %r25, 4;
	add.s64 	%rd123, %rd3, %rd122;
	ld.global.u32 	%r61, [%rd123];
	add.s32 	%r62, %r61, %r4;
	cvt.u64.u32 	%rd124, %r62;
	add.s64 	%rd125, %rd2, %rd124;
	ld.global.u8 	%rs13, [%rd125];
	add.s64 	%rd157, %rd1, %rd122;
	setp.eq.s16 	%p19, %rs13, 0;
	@%p19 bra 	$L__BB0_41;
	ld.global.f32 	%f81, [%rd157];
	add.f32 	%f104, %f46, %f81;
	bra.uni 	$L__BB0_42;
$L__BB0_41:
	ld.global.f32 	%f82, [%rd157];
	sub.f32 	%f104, %f82, %f47;
$L__BB0_42:
	cvt.f64.f32 	%fd34, %f104;
	min.f64 	%fd35, %fd34, 0d3FF0000000000000;
	max.f64 	%fd36, %fd35, 0d0000000000000000;
	cvt.rn.f32.f64 	%f83, %fd36;
	st.global.f32 	[%rd157], %f83;
	add.s32 	%r73, %r73, 4;
$L__BB0_43:
	setp.eq.s32 	%p20, %r21, 0;
	@%p20 bra 	$L__BB0_57;
	setp.eq.s32 	%p21, %r21, 1;
	@%p21 bra 	$L__BB0_52;
	add.s32 	%r28, %r73, %r3;
	mul.wide.u32 	%rd128, %r28, 4;
	add.s64 	%rd129, %rd3, %rd128;
	ld.global.u32 	%r63, [%rd129];
	add.s32 	%r64, %r63, %r4;
	cvt.u64.u32 	%rd130, %r64;
	add.s64 	%rd131, %rd2, %rd130;
	ld.global.u8 	%rs14, [%rd131];
	add.s64 	%rd158, %rd1, %rd128;
	setp.eq.s16 	%p22, %rs14, 0;
	@%p22 bra 	$L__BB0_47;
	ld.global.f32 	%f84, [%rd158];
	add.f32 	%f105, %f46, %f84;
	bra.uni 	$L__BB0_48;
$L__BB0_47:
	ld.global.f32 	%f85, [%rd158];
	sub.f32 	%f105, %f85, %f47;
$L__BB0_48:
	cvt.f64.f32 	%fd37, %f105;
	min.f64 	%fd38, %fd37, 0d3FF0000000000000;
	max.f64 	%fd39, %fd38, 0d0000000000000000;
	cvt.rn.f32.f64 	%f86, %fd39;
	st.global.f32 	[%rd158], %f86;
	add.s32 	%r29, %r28, 1;
	mul.wide.u32 	%rd134, %r29, 4;
	add.s64 	%rd135, %rd3, %rd134;
	ld.global.u32 	%r65, [%rd135];
	add.s32 	%r66, %r65, %r4;
	cvt.u64.u32 	%rd136, %r66;
	add.s64 	%rd137, %rd2, %rd136;
	ld.global.u8 	%rs15, [%rd137];
	add.s64 	%rd159, %rd1, %rd134;
	setp.eq.s16 	%p23, %rs15, 0;
	@%p23 bra 	$L__BB0_50;
	ld.global.f32 	%f87, [%rd159];
	add.f32 	%f106, %f46, %f87;
	bra.uni 	$L__BB0_51;
$L__BB0_50:
	ld.global.f32 	%f88, [%rd159];
	sub.f32 	%f106, %f88, %f47;
$L__BB0_51:
	cvt.f64.f32 	%fd40, %f106;
	min.f64 	%fd41, %fd40, 0d3FF0000000000000;
	max.f64 	%fd42, %fd41, 0d0000000000000000;
	cvt.rn.f32.f64 	%f89, %fd42;
	st.global.f32 	[%rd159], %f89;
	add.s32 	%r73, %r73, 2;
$L__BB0_52:
	and.b32  	%r67, %r34, 1;
	setp.eq.b32 	%p24, %r67, 1;
	not.pred 	%p25, %p24;
	@%p25 bra 	$L__BB0_57;
	add.s32 	%r32, %r73, %r3;
	mul.wide.u32 	%rd140, %r32, 4;
	add.s64 	%rd141, %rd3, %rd140;
	ld.global.u32 	%r68, [%rd141];
	add.s32 	%r69, %r68, %r4;
	cvt.u64.u32 	%rd142, %r69;
	add.s64 	%rd143, %rd2, %rd142;
	ld.global.u8 	%rs16, [%rd143];
	add.s64 	%rd160, %rd1, %rd140;
	setp.eq.s16 	%p26, %rs16, 0;
	@%p26 bra 	$L__BB0_55;
	ld.global.f32 	%f90, [%rd160];
	add.f32 	%f107, %f46, %f90;
	bra.uni 	$L__BB0_56;
$L__BB0_55:
	ld.global.f32 	%f91, [%rd160];
	sub.f32 	%f107, %f91, %f47;
$L__BB0_56:
	cvt.f64.f32 	%fd43, %f107;
	min.f64 	%fd44, %fd43, 0d3FF0000000000000;
	max.f64 	%fd45, %fd44, 0d0000000000000000;
	cvt.rn.f32.f64 	%f92, %fd45;
	st.global.f32 	[%rd160], %f92;
$L__BB0_57:
	ret;

}
	// .globl	_Z16updateDutyCyclesPfS_PjPbjj
.visible .entry _Z16updateDutyCyclesPfS_PjPbjj(
	.param .u64 .ptr .align 1 _Z16updateDutyCyclesPfS_PjPbjj_param_0,
	.param .u64 .ptr .align 1 _Z16updateDutyCyclesPfS_PjPbjj_param_1,
	.param .u64 .ptr .align 1 _Z16updateDutyCyclesPfS_PjPbjj_param_2,
	.param .u64 .ptr .align 1 _Z16updateDutyCyclesPfS_PjPbjj_param_3,
	.param .u32 _Z16updateDutyCyclesPfS_PjPbjj_param_4,
	.param .u32 _Z16updateDutyCyclesPfS_PjPbjj_param_5
)
{
	.reg .pred 	%p<2>;
	.reg .b16 	%rs<2>;
	.reg .b32 	%r<9>;
	.reg .b32 	%f<10>;
	.reg .b64 	%rd<16>;

	ld.param.u64 	%rd1, [_Z16updateDutyCyclesPfS_PjPbjj_param_0];
	ld.param.u64 	%rd2, [_Z16updateDutyCyclesPfS_PjPbjj_param_1];
	ld.param.u64 	%rd3, [_Z16updateDutyCyclesPfS_PjPbjj_param_2];
	ld.param.u64 	%rd4, [_Z16updateDutyCyclesPfS_PjPbjj_param_3];
	ld.param.u32 	%r1, [_Z16updateDutyCyclesPfS_PjPbjj_param_4];
	ld.param.u32 	%r2, [_Z16updateDutyCyclesPfS_PjPbjj_param_5];
	cvta.to.global.u64 	%rd5, %rd2;
	cvta.to.global.u64 	%rd6, %rd3;
	cvta.to.global.u64 	%rd7, %rd1;
	cvta.to.global.u64 	%rd8, %rd4;
	mov.u32 	%r3, %tid.x;
	mov.u32 	%r4, %ntid.x;
	mov.u32 	%r5, %ctaid.x;
	mad.lo.s32 	%r6, %r4, %r5, %r3;
	cvt.s64.s32 	%rd9, %r6;
	add.s64 	%rd10, %rd8, %rd9;
	ld.global.s8 	%rs1, [%rd10];
	min.u32 	%r7, %r2, %r1;
	cvt.rn.f32.u32 	%f1, %r7;
	mul.wide.u32 	%rd11, %r6, 4;
	add.s64 	%rd12, %rd7, %rd11;
	ld.global.f32 	%f2, [%rd12];
	add.f32 	%f3, %f1, 0fBF800000;
	mul.wide.s32 	%rd13, %r6, 4;
	add.s64 	%rd14, %rd6, %rd13;
	ld.global.u32 	%r8, [%rd14];
	setp.ne.s32 	%p1, %r8, 0;
	selp.f32 	%f4, 0f3F800000, 0f00000000, %p1;
	fma.rn.f32 	%f5, %f3, %f2, %f4;
	div.rn.f32 	%f6, %f5, %f1;
	st.global.f32 	[%rd12], %f6;
	cvt.rn.f32.s16 	%f7, %rs1;
	fma.rn.f32 	%f8, %f3, %f6, %f7;
	div.rn.f32 	%f9, %f8, %f1;
	add.s64 	%rd15, %rd5, %rd11;
	st.global.f32 	[%rd15], %f9;
	ret;

}
	// .globl	_Z15averageActivityPbPf
.visible .entry _Z15averageActivityPbPf(
	.param .u64 .ptr .align 1 _Z15averageActivityPbPf_param_0,
	.param .u64 .ptr .align 1 _Z15averageActivityPbPf_param_1
)
{
	.reg .pred 	%p<9>;
	.reg .b16 	%rs<30>;
	.reg .b32 	%r<37>;
	.reg .b32 	%f<84>;
	.reg .b64 	%rd<16>;

	ld.param.u64 	%rd4, [_Z15averageActivityPbPf_param_0];
	ld.param.u64 	%rd3, [_Z15averageActivityPbPf_param_1];
	cvta.to.global.u64 	%rd1, %rd4;
	mov.u32 	%r1, %ntid.x;
	mov.u32 	%r24, %ctaid.x;
	mul.lo.s32 	%r2, %r1, %r24;
	and.b32  	%r3, %r1, 15;
	setp.lt.u32 	%p1, %r1, 16;
	mov.f32 	%f83, 0f00000000;
	mov.b32 	%r33, 0;
	@%p1 bra 	$L__BB2_3;
	and.b32  	%r33, %r1, 2032;
	and.b32  	%r25, %r1, -16;
	neg.s32 	%r31, %r25;
	add.s64 	%rd2, %rd1, 7;
	mov.f32 	%f83, 0f00000000;
	mov.u32 	%r30, %r2;
$L__BB2_2:
	.pragma "nounroll";
	cvt.s64.s32 	%rd5, %r30;
	add.s64 	%rd6, %rd2, %rd5;
	ld.global.s8 	%rs1, [%rd6+-7];
	cvt.rn.f32.s16 	%f17, %rs1;
	add.f32 	%f18, %f83, %f17;
	ld.global.s8 	%rs2, [%rd6+-6];
	cvt.rn.f32.s16 	%f19, %rs2;
	add.f32 	%f20, %f18, %f19;
	ld.global.s8 	%rs3, [%rd6+-5];
	cvt.rn.f32.s16 	%f21, %rs3;
	add.f32 	%f22, %f20, %f21;
	ld.global.s8 	%rs4, [%rd6+-4];
	cvt.rn.f32.s16 	%f23, %rs4;
	add.f32 	%f24, %f22, %f23;
	ld.global.s8 	%rs5, [%rd6+-3];
	cvt.rn.f32.s16 	%f25, %rs5;
	add.f32 	%f26, %f24, %f25;
	ld.global.s8 	%rs6, [%rd6+-2];
	cvt.rn.f32.s16 	%f27, %rs6;
	add.f32 	%f28, %f26, %f27;
	ld.global.s8 	%rs7, [%rd6+-1];
	cvt.rn.f32.s16 	%f29, %rs7;
	add.f32 	%f30, %f28, %f29;
	ld.global.s8 	%rs8, [%rd6];
	cvt.rn.f32.s16 	%f31, %rs8;
	add.f32 	%f32, %f30, %f31;
	ld.global.s8 	%rs9, [%rd6+1];
	cvt.rn.f32.s16 	%f33, %rs9;
	add.f32 	%f34, %f32, %f33;
	ld.global.s8 	%rs10, [%rd6+2];
	cvt.rn.f32.s16 	%f35, %rs10;
	add.f32 	%f36, %f34, %f35;
	ld.global.s8 	%rs11, [%rd6+3];
	cvt.rn.f32.s16 	%f37, %rs11;
	add.f32 	%f38, %f36, %f37;
	ld.global.s8 	%rs12, [%rd6+4];
	cvt.rn.f32.s16 	%f39, %rs12;
	add.f32 	%f40, %f38, %f39;
	ld.global.s8 	%rs13, [%rd6+5];
	cvt.rn.f32.s16 	%f41, %rs13;
	add.f32 	%f42, %f40, %f41;
	ld.global.s8 	%rs14, [%rd6+6];
	cvt.rn.f32.s16 	%f43, %rs14;
	add.f32 	%f44, %f42, %f43;
	ld.global.s8 	%rs15, [%rd6+7];
	cvt.rn.f32.s16 	%f45, %rs15;
	add.f32 	%f46, %f44, %f45;
	ld.global.s8 	%rs16, [%rd6+8];
	cvt.rn.f32.s16 	%f47, %rs16;
	add.f32 	%f83, %f46, %f47;
	add.s32 	%r31, %r31, 16;
	add.s32 	%r30, %r30, 16;
	setp.ne.s32 	%p2, %r31, 0;
	@%p2 bra 	$L__BB2_2;
$L__BB2_3:
	setp.eq.s32 	%p3, %r3, 0;
	@%p3 bra 	$L__BB2_12;
	and.b32  	%r11, %r1, 7;
	setp.lt.u32 	%p4, %r3, 8;
	@%p4 bra 	$L__BB2_6;
	add.s32 	%r26, %r33, %r2;
	cvt.s64.s32 	%rd7, %r26;
	add.s64 	%rd8, %rd1, %rd7;
	ld.global.s8 	%rs17, [%rd8];
	cvt.rn.f32.s16 	%f49, %rs17;
	add.f32 	%f50, %f83, %f49;
	ld.global.s8 	%rs18, [%rd8+1];
	cvt.rn.f32.s16 	%f51, %rs18;
	add.f32 	%f52, %f50, %f51;
	ld.global.s8 	%rs19, [%rd8+2];
	cvt.rn.f32.s16 	%f53, %rs19;
	add.f32 	%f54, %f52, %f53;
	ld.global.s8 	%rs20, [%rd8+3];
	cvt.rn.f32.s16 	%f55, %rs20;
	add.f32 	%f56, %f54, %f55;
	ld.global.s8 	%rs21, [%rd8+4];
	cvt.rn.f32.s16 	%f57, %rs21;
	add.f32 	%f58, %f56, %f57;
	ld.global.s8 	%rs22, [%rd8+5];
	cvt.rn.f32.s16 	%f59, %rs22;
	add.f32 	%f60, %f58, %f59;
	ld.global.s8 	%rs23, [%rd8+6];
	cvt.rn.f32.s16 	%f61, %rs23;
	add.f32 	%f62, %f60, %f61;
	ld.global.s8 	%rs24, [%rd8+7];
	cvt.rn.f32.s16 	%f63, %rs24;
	add.f32 	%f83, %f62, %f63;
	add.s32 	%r33, %r33, 8;
$L__BB2_6:
	setp.eq.s32 	%p5, %r11, 0;
	@%p5 bra 	$L__BB2_12;
	and.b32  	%r14, %r1, 3;
	setp.lt.u32 	%p6, %r11, 4;
	@%p6 bra 	$L__BB2_9;
	add.s32 	%r27, %r33, %r2;
	cvt.s64.s32 	%rd9, %r27;
	add.s64 	%rd10, %rd1, %rd9;
	ld.global.s8 	%rs25, [%rd10];
	cvt.rn.f32.s16 	%f65, %rs25;
	add.f32 	%f66, %f83, %f65;
	ld.global.s8 	%rs26, [%rd10+1];
	cvt.rn.f32.s16 	%f67, %rs26;
	add.f32 	%f68, %f66, %f67;
	ld.global.s8 	%rs27, [%rd10+2];
	cvt.rn.f32.s16 	%f69, %rs27;
	add.f32 	%f70, %f68, %f69;
	ld.global.s8 	%rs28, [%rd10+3];
	cvt.rn.f32.s16 	%f71, %rs28;
	add.f32 	%f83, %f70, %f71;
	add.s32 	%r33, %r33, 4;
$L__BB2_9:
	setp.eq.s32 	%p7, %r14, 0;
	@%p7 bra 	$L__BB2_12;
	add.s32 	%r36, %r33, %r2;
	neg.s32 	%r35, %r14;
$L__BB2_11:
	.pragma "nounroll";
	cvt.s64.s32 	%rd11, %r36;
	add.s64 	%rd12, %rd1, %rd11;
	ld.global.s8 	%rs29, [%rd12];
	cvt.rn.f32.s16 	%f72, %rs29;
	add.f32 	%f83, %f83, %f72;
	add.s32 	%r36, %r36, 1;
	add.s32 	%r35, %r35, 1;
	setp.ne.s32 	%p8, %r35, 0;
	@%p8 bra 	$L__BB2_11;
$L__BB2_12:
	cvta.to.global.u64 	%rd13, %rd3;
	cvt.rn.f32.u32 	%f73, %r1;
	div.rn.f32 	%f74, %f83, %f73;
	mov.u32 	%r28, %tid.x;
	add.s32 	%r29, %r2, %r28;
	mul.wide.s32 	%rd14, %r29, 4;
	add.s64 	%rd15, %rd13, %rd14;
	st.global.f32 	[%rd15], %f74;
	ret;

}
	// .globl	_Z12updateBoostsPfS_S_f
.visible .entry _Z12updateBoostsPfS_S_f(
	.param .u64 .ptr .align 1 _Z12updateBoostsPfS_S_f_param_0,
	.param .u64 .ptr .align 1 _Z12updateBoostsPfS_S_f_param_1,
	.param .u64 .ptr .align 1 _Z12updateBoostsPfS_S_f_param_2,
	.param .f32 _Z12updateBoostsPfS_S_f_param_3
)
{
	.reg .b32 	%r<7>;
	.reg .b32 	%f<18>;
	.reg .b64 	%rd<11>;

	ld.param.u64 	%rd1, [_Z12updateBoostsPfS_S_f_param_0];
	ld.param.u64 	%rd2, [_Z12updateBoostsPfS_S_f_param_1];
	ld.param.u64 	%rd3, [_Z12updateBoostsPfS_S_f_param_2];
	ld.param.f32 	%f1, [_Z12updateBoostsPfS_S_f_param_3];
	cvta.to.global.u64 	%rd4, %rd2;
	cvta.to.global.u64 	%rd5, %rd1;
	cvta.to.global.u64 	%rd6, %rd3;
	mov.u32 	%r1, %ctaid.x;
	mov.u32 	%r2, %ntid.x;
	mov.u32 	%r3, %tid.x;
	mad.lo.s32 	%r4, %r1, %r2, %r3;
	mul.wide.s32 	%rd7, %r4, 4;
	add.s64 	%rd8, %rd6, %rd7;
	ld.global.f32 	%f2, [%rd8];
	add.s64 	%rd9, %rd5, %rd7;
	ld.global.f32 	%f3, [%rd9];
	sub.f32 	%f4, %f2, %f3;
	mul.f32 	%f5, %f1, %f4;
	fma.rn.f32 	%f6, %f5, 0f3BBB989D, 0f3F000000;
	cvt.sat.f32.f32 	%f7, %f6;
	mov.f32 	%f8, 0f4B400001;
	mov.f32 	%f9, 0f437C0000;
	fma.rm.f32 	%f10, %f7, %f9, %f8;
	add.f32 	%f11, %f10, 0fCB40007F;
	neg.f32 	%f12, %f11;
	fma.rn.f32 	%f13, %f5, 0f3FB8AA3B, %f12;
	fma.rn.f32 	%f14, %f5, 0f32A57060, %f13;
	mov.b32 	%r5, %f10;
	shl.b32 	%r6, %r5, 23;
	mov.b32 	%f15, %r6;
	ex2.approx.ftz.f32 	%f16, %f14;
	mul.f32 	%f17, %f16, %f15;
	add.s64 	%rd10, %rd4, %rd7;
	st.global.f32 	[%rd10], %f17;
	ret;

}
	// .globl	_Z24bumpUpColumnsWithWeakOdcPfS_Pjffj
.visible .entry _Z24bumpUpColumnsWithWeakOdcPfS_Pjffj(
	.param .u64 .ptr .align 1 _Z24bumpUpColumnsWithWeakOdcPfS_Pjffj_param_0,
	.param .u64 .ptr .align 1 _Z24bumpUpColumnsWithWeakOdcPfS_Pjffj_param_1,
	.param .u64 .ptr .align 1 _Z24bumpUpColumnsWithWeakOdcPfS_Pjffj_param_2,
	.param .f32 _Z24bumpUpColumnsWithWeakOdcPfS_Pjffj_param_3,
	.param .f32 _Z24bumpUpColumnsWithWeakOdcPfS_Pjffj_param_4,
	.param .u32 _Z24bumpUpColumnsWithWeakOdcPfS_Pjffj_param_5
)
{
	.reg .pred 	%p<4>;
	.reg .b32 	%r<14>;
	.reg .b32 	%f<6>;
	.reg .b64 	%rd<13>;

	ld.param.u64 	%rd5, [_Z24bumpUpColumnsWithWeakOdcPfS_Pjffj_param_0];
	ld.param.u64 	%rd3, [_Z24bumpUpColumnsWithWeakOdcPfS_Pjffj_param_1];
	ld.param.u64 	%rd4, [_Z24bumpUpColumnsWithWeakOdcPfS_Pjffj_param_2];
	ld.param.f32 	%f2, [_Z24bumpUpColumnsWithWeakOdcPfS_Pjffj_param_3];
	ld.param.f32 	%f1, [_Z24bumpUpColumnsWithWeakOdcPfS_Pjffj_param_4];
	ld.param.u32 	%r6, [_Z24bumpUpColumnsWithWeakOdcPfS_Pjffj_param_5];
	cvta.to.global.u64 	%rd6, %rd5;
	mov.u32 	%r1, %tid.x;
	mov.u32 	%r7, %ctaid.x;
	mov.u32 	%r8, %ntid.x;
	mad.lo.s32 	%r2, %r7, %r8, %r1;
	mul.wide.s32 	%rd7, %r2, 4;
	add.s64 	%rd8, %rd6, %rd7;
	ld.global.f32 	%f3, [%rd8];
	setp.geu.f32 	%p1, %f3, %f2;
	@%p1 bra 	$L__BB4_4;
	cvta.to.global.u64 	%rd9, %rd4;
	add.s64 	%rd1, %rd9, %rd7;
	ld.global.u32 	%r9, [%rd1];
	setp.eq.s32 	%p2, %r9, 0;
	@%p2 bra 	$L__BB4_4;
	mul.lo.s32 	%r3, %r6, %r1;
	cvta.to.global.u64 	%rd2, %rd3;
	mov.b32 	%r13, 0;
$L__BB4_3:
	add.s32 	%r11, %r13, %r3;
	mul.wide.u32 	%rd11, %r11, 4;
	add.s64 	%rd12, %rd2, %rd11;
	ld.global.f32 	%f4, [%rd12];
	add.f32 	%f5, %f1, %f4;
	st.global.f32 	[%rd12], %f5;
	add.s32 	%r13, %r13, 1;
	ld.global.u32 	%r12, [%rd1];
	setp.lt.u32 	%p3, %r13, %r12;
	@%p3 bra 	$L__BB4_3;
$L__BB4_4:
	ret;

}
	// .globl	_Z12updateMinOdcPfRffj
.visible .entry _Z12updateMinOdcPfRffj(
	.param .u64 .ptr .align 1 _Z12updateMinOdcPfRffj_param_0,
	.param .u64 .ptr .align 1 _Z12updateMinOdcPfRffj_param_1,
	.param .f32 _Z12updateMinOdcPfRffj_param_2,
	.param .u32 _Z12updateMinOdcPfRffj_param_3
)
{
	.reg .pred 	%p<39>;
	.reg .b32 	%r<23>;
	.reg .b32 	%f<85>;
	.reg .b64 	%rd<18>;

	ld.param.u64 	%rd9, [_Z12updateMinOdcPfRffj_param_0];
	ld.param.u64 	%rd8, [_Z12updateMinOdcPfRffj_param_1];
	ld.param.f32 	%f14, [_Z12updateMinOdcPfRffj_param_2];
	ld.param.u32 	%r16, [_Z12updateMinOdcPfRffj_param_3];
	cvta.to.global.u64 	%rd1, %rd9;
	setp.eq.s32 	%p1, %r16, 0;
	mov.f32 	%f84, 0f00000000;
	@%p1 bra 	$L__BB5_13;
	and.b32  	%r1, %r16, 15;
	setp.lt.u32 	%p2, %r16, 16;
	mov.f32 	%f84, 0f00000000;
	mov.b32 	%r20, 0;
	@%p2 bra 	$L__BB5_4;
	and.b32  	%r20, %r16, -16;
	neg.s32 	%r18, %r20;
	add.s64 	%rd16, %rd1, 32;
	mov.f32 	%f84, 0f00000000;
$L__BB5_3:
	.pragma "nounroll";
	ld.global.f32 	%f19, [%rd16+-32];
	setp.gt.f32 	%p3, %f19, %f84;
	selp.f32 	%f20, %f19, %f84, %p3;
	ld.global.f32 	%f21, [%rd16+-28];
	setp.gt.f32 	%p4, %f21, %f20;
	selp.f32 	%f22, %f21, %f20, %p4;
	ld.global.f32 	%f23, [%rd16+-24];
	setp.gt.f32 	%p5, %f23, %f22;
	selp.f32 	%f24, %f23, %f22, %p5;
	ld.global.f32 	%f25, [%rd16+-20];
	setp.gt.f32 	%p6, %f25, %f24;
	selp.f32 	%f26, %f25, %f24, %p6;
	ld.global.f32 	%f27, [%rd16+-16];
	setp.gt.f32 	%p7, %f27, %f26;
	selp.f32 	%f28, %f27, %f26, %p7;
	ld.global.f32 	%f29, [%rd16+-12];
	setp.gt.f32 	%p8, %f29, %f28;
	selp.f32 	%f30, %f29, %f28, %p8;
	ld.global.f32 	%f31, [%rd16+-8];
	setp.gt.f32 	%p9, %f31, %f30;
	selp.f32 	%f32, %f31, %f30, %p9;
	ld.global.f32 	%f33, [%rd16+-4];
	setp.gt.f32 	%p10, %f33, %f32;
	selp.f32 	%f34, %f33, %f32, %p10;
	ld.global.f32 	%f35, [%rd16];
	setp.gt.f32 	%p11, %f35, %f34;
	selp.f32 	%f36, %f35, %f34, %p11;
	ld.global.f32 	%f37, [%rd16+4];
	setp.gt.f32 	%p12, %f37, %f36;
	selp.f32 	%f38, %f37, %f36, %p12;
	ld.global.f32 	%f39, [%rd16+8];
	setp.gt.f32 	%p13, %f39, %f38;
	selp.f32 	%f40, %f39, %f38, %p13;
	ld.global.f32 	%f41, [%rd16+12];
	setp.gt.f32 	%p14, %f41, %f40;
	selp.f32 	%f42, %f41, %f40, %p14;
	ld.global.f32 	%f43, [%rd16+16];
	setp.gt.f32 	%p15, %f43, %f42;
	selp.f32 	%f44, %f43, %f42, %p15;
	ld.global.f32 	%f45, [%rd16+20];
	setp.gt.f32 	%p16, %f45, %f44;
	selp.f32 	%f46, %f45, %f44, %p16;
	ld.global.f32 	%f47, [%rd16+24];
	setp.gt.f32 	%p17, %f47, %f46;
	selp.f32 	%f48, %f47, %f46, %p17;
	ld.global.f32 	%f49, [%rd16+28];
	setp.gt.f32 	%p18, %f49, %f48;
	selp.f32 	%f84, %f49, %f48, %p18;
	add.s32 	%r18, %r18, 16;
	add.s64 	%rd16, %rd16, 64;
	setp.ne.s32 	%p19, %r18, 0;
	@%p19 bra 	$L__BB5_3;
$L__BB5_4:
	setp.eq.s32 	%p20, %r1, 0;
	@%p20 bra 	$L__BB5_13;
	and.b32  	%r7, %r16, 7;
	setp.lt.u32 	%p21, %r1, 8;
	@%p21 bra 	$L__BB5_7;
	mul.wide.u32 	%rd10, %r20, 4;
	add.s64 	%rd11, %rd1, %rd10;
	ld.global.f32 	%f51, [%rd11];
	setp.gt.f32 	%p22, %f51, %f84;
	selp.f32 	%f52, %f51, %f84, %p22;
	ld.global.f32 	%f53, [%rd11+4];
	setp.gt.f32 	%p23, %f53, %f52;
	selp.f32 	%f54, %f53, %f52, %p23;
	ld.global.f32 	%f55, [%rd11+8];
	setp.gt.f32 	%p24, %f55, %f54;
	selp.f32 	%f56, %f55, %f54, %p24;
	ld.global.f32 	%f57, [%rd11+12];
	setp.gt.f32 	%p25, %f57, %f56;
	selp.f32 	%f58, %f57, %f56, %p25;
	ld.global.f32 	%f59, [%rd11+16];
	setp.gt.f32 	%p26, %f59, %f58;
	selp.f32 	%f60, %f59, %f58, %p26;
	ld.global.f32 	%f61, [%rd11+20];
	setp.gt.f32 	%p27, %f61, %f60;
	selp.f32 	%f62, %f61, %f60, %p27;
	ld.global.f32 	%f63, [%rd11+24];
	setp.gt.f32 	%p28, %f63, %f62;
	selp.f32 	%f64, %f63, %f62, %p28;
	ld.global.f32 	%f65, [%rd11+28];
	setp.gt.f32 	%p29, %f65, %f64;
	selp.f32 	%f84, %f65, %f64, %p29;
	add.s32 	%r20, %r20, 8;
$L__BB5_7:
	setp.eq.s32 	%p30, %r7, 0;
	@%p30 bra 	$L__BB5_13;
	and.b32  	%r10, %r16, 3;
	setp.lt.u32 	%p31, %r7, 4;
	@%p31 bra 	$L__BB5_10;
	mul.wide.u32 	%rd12, %r20, 4;
	add.s64 	%rd13, %rd1, %rd12;
	ld.global.f32 	%f67, [%rd13];
	setp.gt.f32 	%p32, %f67, %f84;
	selp.f32 	%f68, %f67, %f84, %p32;
	ld.global.f32 	%f69, [%rd13+4];
	setp.gt.f32 	%p33, %f69, %f68;
	selp.f32 	%f70, %f69, %f68, %p33;
	ld.global.f32 	%f71, [%rd13+8];
	setp.gt.f32 	%p34, %f71, %f70;
	selp.f32 	%f72, %f71, %f70, %p34;
	ld.global.f32 	%f73, [%rd13+12];
	setp.gt.f32 	%p35, %f73, %f72;
	selp.f32 	%f84, %f73, %f72, %p35;
	add.s32 	%r20, %r20, 4;
$L__BB5_10:
	setp.eq.s32 	%p36, %r10, 0;
	@%p36 bra 	$L__BB5_13;
	mul.wide.u32 	%rd14, %r20, 4;
	add.s64 	%rd17, %rd1, %rd14;
	neg.s32 	%r22, %r10;
$L__BB5_12:
	.pragma "nounroll";
	ld.global.f32 	%f74, [%rd17];
	setp.gt.f32 	%p37, %f74, %f84;
	selp.f32 	%f84, %f74, %f84, %p37;
	add.s64 	%rd17, %rd17, 4;
	add.s32 	%r22, %r22, 1;
	setp.ne.s32 	%p38, %r22, 0;
	@%p38 bra 	$L__BB5_12;
$L__BB5_13:
	cvta.to.global.u64 	%rd15, %rd8;
	mul.f32 	%f75, %f14, %f84;
	st.global.f32 	[%rd15], %f75;
	ret;

}
	// .globl	_Z15overlap_inhibitP4args
.visible .entry _Z15overlap_inhibitP4args(
	.param .u64 .ptr .align 1 _Z15overlap_inhibitP4args_param_0
)
{
	.reg .pred 	%p<30>;
	.reg .b16 	%rs<3>;
	.reg .b32 	%r<133>;
	.reg .b32 	%f<10>;
	.reg .b64 	%rd<25>;

	ld.param.u64 	%rd12, [_Z15overlap_inhibitP4args_param_0];
	cvta.to.global.u64 	%rd1, %rd12;
	mov.u32 	%r1, %ctaid.x;
	mov.u32 	%r2, %tid.x;
	or.b32  	%r46, %r1, %r2;
	setp.ne.s32 	%p1, %r46, 0;
	@%p1 bra 	$L__BB6_2;
	ld.global.u32 	%r47, [%rd1+200];
	add.s32 	%r48, %r47, 1;
	st.global.u32 	[%rd1+200], %r48;
$L__BB6_2:
	ld.global.u32 	%r3, [%rd1+152];
	ld.global.u32 	%r4, [%rd1+148];
	ld.global.u64 	%rd13, [%rd1+128];
	add.s64 	%rd2, %rd1, 104;
	add.s64 	%rd3, %rd1, 96;
	add.s64 	%rd4, %rd1, 88;
	ld.global.u64 	%rd5, [%rd1+72];
	add.s64 	%rd6, %rd1, 64;
	ld.global.f32 	%f1, [%rd1+28];
	ld.global.f32 	%f2, [%rd1+16];
	mov.u32 	%r5, %ntid.x;
	mad.lo.s32 	%r6, %r5, %r1, %r2;
	shl.b32 	%r49, %r2, 2;
	mov.u32 	%r50, shared;
	add.s32 	%r7, %r50, %r49;
	mov.b32 	%r51, 0;
	st.shared.u32 	[%r7], %r51;
	mul.wide.s32 	%rd14, %r6, 4;
	add.s64 	%rd7, %rd13, %rd14;
	ld.u32 	%r115, [%rd7];
	setp.eq.s32 	%p2, %r115, 0;
	@%p2 bra 	$L__BB6_8;
	ld.global.u64 	%rd8, [%rd2];
	ld.global.u64 	%rd9, [%rd3];
	ld.global.u64 	%rd10, [%rd4];
	ld.global.u64 	%rd11, [%rd6];
	mul.lo.s32 	%r9, %r4, %r6;
	mul.lo.s32 	%r10, %r3, %r1;
	mov.b32 	%r116, 0;
	mov.u32 	%r117, %r116;
$L__BB6_4:
	add.s32 	%r14, %r117, %r9;
	mul.wide.u32 	%rd15, %r14, 4;
	add.s64 	%rd16, %rd10, %rd15;
	ld.u32 	%r53, [%rd16];
	add.s32 	%r54, %r53, %r10;
	cvt.u64.u32 	%rd17, %r54;
	add.s64 	%rd18, %rd11, %rd17;
	ld.u8 	%rs1, [%rd18];
	setp.eq.s16 	%p3, %rs1, 0;
	@%p3 bra 	$L__BB6_7;
	add.s64 	%rd20, %rd9, %rd15;
	ld.f32 	%f3, [%rd20];
	setp.ltu.f32 	%p4, %f3, %f1;
	@%p4 bra 	$L__BB6_7;
	add.s32 	%r55, %r117, %r6;
	mul.wide.s32 	%rd21, %r55, 4;
	add.s64 	%rd22, %rd8, %rd21;
	ld.f32 	%f4, [%rd22];
	cvt.rn.f32.u32 	%f5, %r116;
	add.f32 	%f6, %f4, %f5;
	cvt.rzi.u32.f32 	%r116, %f6;
	st.shared.u32 	[%r7], %r116;
	ld.u32 	%r115, [%rd7];
$L__BB6_7:
	add.s32 	%r117, %r117, 1;
	setp.lt.u32 	%p5, %r117, %r115;
	@%p5 bra 	$L__BB6_4;
$L__BB6_8:
	bar.sync 	0;
	ld.shared.u32 	%r20, [%r7];
	and.b32  	%r21, %r5, 7;
	setp.lt.u32 	%p6, %r5, 8;
	mov.b32 	%r127, 0;
	mov.u32 	%r132, %r127;
	@%p6 bra 	$L__BB6_11;
	and.b32  	%r127, %r5, 2040;
	add.s32 	%r120, %r50, 16;
	and.b32  	%r61, %r5, -8;
	neg.s32 	%r121, %r61;
	mov.b32 	%r132, 0;
$L__BB6_10:
	.pragma "nounroll";
	ld.shared.v4.u32 	{%r62, %r63, %r64, %r65}, [%r120+-16];
	setp.gt.u32 	%p7, %r62, %r20;
	selp.u32 	%r66, 1, 0, %p7;
	add.s32 	%r67, %r132, %r66;
	setp.gt.u32 	%p8, %r63, %r20;
	selp.u32 	%r68, 1, 0, %p8;
	add.s32 	%r69, %r67, %r68;
	setp.gt.u32 	%p9, %r64, %r20;
	selp.u32 	%r70, 1, 0, %p9;
	add.s32 	%r71, %r69, %r70;
	setp.gt.u32 	%p10, %r65, %r20;
	selp.u32 	%r72, 1, 0, %p10;
	add.s32 	%r73, %r71, %r72;
	ld.shared.v4.u32 	{%r74, %r75, %r76, %r77}, [%r120];
	setp.gt.u32 	%p11, %r74, %r20;
	selp.u32 	%r78, 1, 0, %p11;
	add.s32 	%r79, %r73, %r78;
	setp.gt.u32 	%p12, %r75, %r20;
	selp.u32 	%r80, 1, 0, %p12;
	add.s32 	%r81, %r79, %r80;
	setp.gt.u32 	%p13, %r76, %r20;
	selp.u32 	%r82, 1, 0, %p13;
	add.s32 	%r83, %r81, %r82;
	setp.gt.u32 	%p14, %r77, %r20;
	selp.u32 	%r84, 1, 0, %p14;
	add.s32 	%r132, %r83, %r84;
	add.s32 	%r121, %r121, 8;
	add.s32 	%r120, %r120, 32;
	setp.ne.s32 	%p15, %r121, 0;
	@%p15 bra 	$L__BB6_10;
$L__BB6_11:
	setp.eq.s32 	%p16, %r21, 0;
	@%p16 bra 	$L__BB6_19;
	and.b32  	%r33, %r5, 3;
	setp.lt.u32 	%p17, %r21, 4;
	@%p17 bra 	$L__BB6_14;
	shl.b32 	%r86, %r127, 2;
	add.s32 	%r88, %r50, %r86;
	ld.shared.u32 	%r89, [%r88];
	setp.gt.u32 	%p18, %r89, %r20;
	selp.u32 	%r90, 1, 0, %p18;
	add.s32 	%r91, %r132, %r90;
	ld.shared.u32 	%r92, [%r88+4];
	setp.gt.u32 	%p19, %r92, %r20;
	selp.u32 	%r93, 1, 0, %p19;
	add.s32 	%r94, %r91, %r93;
	ld.shared.u32 	%r95, [%r88+8];
	setp.gt.u32 	%p20, %r95, %r20;
	selp.u32 	%r96, 1, 0, %p20;
	add.s32 	%r97, %r94, %r96;
	ld.shared.u32 	%r98, [%r88+12];
	setp.gt.u32 	%p21, %r98, %r20;
	selp.u32 	%r99, 1, 0, %p21;
	add.s32 	%r132, %r97, %r99;
	add.s32 	%r127, %r127, 4;
$L__BB6_14:
	setp.eq.s32 	%p22, %r33, 0;
	@%p22 bra 	$L__BB6_19;
	setp.eq.s32 	%p23, %r33, 1;
	@%p23 bra 	$L__BB6_17;
	shl.b32 	%r101, %r127, 2;
	add.s32 	%r103, %r50, %r101;
	ld.shared.u32 	%r104, [%r103];
	setp.gt.u32 	%p24, %r104, %r20;
	selp.u32 	%r105, 1, 0, %p24;
	add.s32 	%r106, %r132, %r105;
	ld.shared.u32 	%r107, [%r103+4];
	setp.gt.u32 	%p25, %r107, %r20;
	selp.u32 	%r108, 1, 0, %p25;
	add.s32 	%r132, %r106, %r108;
	add.s32 	%r127, %r127, 2;
$L__BB6_17:
	and.b32  	%r109, %r5, 1;
	setp.eq.b32 	%p26, %r109, 1;
	not.pred 	%p27, %p26;
	@%p27 bra 	$L__BB6_19;
	shl.b32 	%r110, %r127, 2;
	add.s32 	%r112, %r50, %r110;
	ld.shared.u32 	%r113, [%r112];
	setp.gt.u32 	%p28, %r113, %r20;
	selp.u32 	%r114, 1, 0, %p28;
	add.s32 	%r132, %r132, %r114;
$L__BB6_19:
	cvt.rn.f32.u32 	%f7, %r132;
	cvt.rn.f32.u32 	%f8, %r5;
	mul.f32 	%f9, %f2, %f8;
	setp.gt.f32 	%p29, %f9, %f7;
	selp.u16 	%rs2, 1, 0, %p29;
	bar.sync 	0;
	cvt.u64.u32 	%rd23, %r6;
	add.s64 	%rd24, %rd5, %rd23;
	st.u8 	[%rd24], %rs2;
	ret;

}
	// .globl	_Z24calculateOverlap_wrapperPbPjPfS1_S0_fjjS0_j
.visible .entry _Z24calculateOverlap_wrapperPbPjPfS1_S0_fjjS0_j(
	.param .u64 .ptr .align 1 _Z24calculateOverlap_wrapperPbPjPfS1_S0_fjjS0_j_param_0,
	.param .u64 .ptr .align 1 _Z24calculateOverlap_wrapperPbPjPfS1_S0_fjjS0_j_param_1,
	.param .u64 .ptr .align 1 _Z24calculateOverlap_wrapperPbPjPfS1_S0_fjjS0_j_param_2,
	.param .u64 .ptr .align 1 _Z24calculateOverlap_wrapperPbPjPfS1_S0_fjjS0_j_param_3,
	.param .u64 .ptr .align 1 _Z24calculateOverlap_wrapperPbPjPfS1_S0_fjjS0_j_param_4,
	.param .f32 _Z24calculateOverlap_wrapperPbPjPfS1_S0_fjjS0_j_param_5,
	.param .u32 _Z24calculateOverlap_wrapperPbPjPfS1_S0_fjjS0_j_param_6,
	.param .u32 _Z24calculateOverlap_wrapperPbPjPfS1_S0_fjjS0_j_param_7,
	.param .u64 .ptr .align 1 _Z24calculateOverlap_wrapperPbPjPfS1_S0_fjjS0_j_param_8,
	.param .u32 _Z24calculateOverlap_wrapperPbPjPfS1_S0_fjjS0_j_param_9
)
{
	.reg .pred 	%p<17>;
	.reg .b16 	%rs<6>;
	.reg .b32 	%r<86>;
	.reg .b32 	%f<22>;
	.reg .b64 	%rd<58>;

	ld.param.u64 	%rd8, [_Z24calculateOverlap_wrapperPbPjPfS1_S0_fjjS0_j_param_0];
	ld.param.u64 	%rd9, [_Z24calculateOverlap_wrapperPbPjPfS1_S0_fjjS0_j_param_1];
	ld.param.u64 	%rd10, [_Z24calculateOverlap_wrapperPbPjPfS1_S0_fjjS0_j_param_2];
	ld.param.u64 	%rd11, [_Z24calculateOverlap_wrapperPbPjPfS1_S0_fjjS0_j_param_3];
	ld.param.u64 	%rd12, [_Z24calculateOverlap_wrapperPbPjPfS1_S0_fjjS0_j_param_4];
	ld.param.f32 	%f1, [_Z24calculateOverlap_wrapperPbPjPfS1_S0_fjjS0_j_param_5];
	ld.param.u32 	%r48, [_Z24calculateOverlap_wrapperPbPjPfS1_S0_fjjS0_j_param_6];
	ld.param.u32 	%r49, [_Z24calculateOverlap_wrapperPbPjPfS1_S0_fjjS0_j_param_7];
	cvta.to.global.u64 	%rd1, %rd11;
	cvta.to.global.u64 	%rd2, %rd10;
	cvta.to.global.u64 	%rd3, %rd8;
	cvta.to.global.u64 	%rd4, %rd9;
	cvta.to.global.u64 	%rd13, %rd12;
	mov.u32 	%r1, %tid.x;
	mov.u32 	%r52, %ntid.x;
	mov.u32 	%r2, %ctaid.x;
	mul.lo.s32 	%r3, %r52, %r2;
	add.s32 	%r4, %r3, %r1;
	shl.b32 	%r53, %r1, 2;
	mov.u32 	%r54, shared;
	add.s32 	%r5, %r54, %r53;
	mov.b32 	%r75, 0;
	st.shared.u32 	[%r5], %r75;
	cvt.s64.s32 	%rd5, %r4;
	mul.wide.s32 	%rd14, %r4, 4;
	add.s64 	%rd15, %rd13, %rd14;
	ld.global.u32 	%r6, [%rd15];
	setp.eq.s32 	%p1, %r6, 0;
	@%p1 bra 	$L__BB7_22;
	mul.lo.s32 	%r7, %r49, %r4;
	mul.lo.s32 	%r8, %r48, %r2;
	and.b32  	%r9, %r6, 3;
	setp.lt.u32 	%p2, %r6, 4;
	mov.b32 	%r75, 0;
	mov.u32 	%r79, %r75;
	@%p2 bra 	$L__BB7_16;
	and.b32  	%r79, %r6, -4;
	neg.s32 	%r71, %r79;
	add.s32 	%r69, %r7, 3;
	mov.b32 	%r75, 0;
	mov.u32 	%r70, %r4;
	mov.u32 	%r73, %r75;
$L__BB7_3:
	add.s32 	%r18, %r69, -2;
	add.s32 	%r19, %r69, -3;
	mul.wide.u32 	%rd16, %r19, 4;
	add.s64 	%rd17, %rd4, %rd16;
	ld.global.u32 	%r57, [%rd17];
	add.s32 	%r58, %r57, %r8;
	cvt.u64.u32 	%rd18, %r58;
	add.s64 	%rd19, %rd3, %rd18;
	ld.global.u8 	%rs1, [%rd19];
	setp.eq.s16 	%p3, %rs1, 0;
	@%p3 bra 	$L__BB7_6;
	add.s64 	%rd21, %rd2, %rd16;
	ld.global.f32 	%f2, [%rd21];
	setp.ltu.f32 	%p4, %f2, %f1;
	@%p4 bra 	$L__BB7_6;
	mul.wide.s32 	%rd22, %r70, 4;
	add.s64 	%rd23, %rd1, %rd22;
	ld.global.f32 	%f3, [%rd23];
	cvt.rn.f32.u32 	%f4, %r75;
	add.f32 	%f5, %f3, %f4;
	cvt.rzi.u32.f32 	%r75, %f5;
	st.shared.u32 	[%r5], %r75;
$L__BB7_6:
	cvt.s64.s32 	%rd24, %r73;
	add.s64 	%rd25, %rd5, %rd24;
	shl.b64 	%rd26, %rd25, 2;
	add.s64 	%rd27, %rd1, %rd26;
	add.s64 	%rd6, %rd27, 8;
	mul.wide.u32 	%rd28, %r18, 4;
	add.s64 	%rd29, %rd4, %rd28;
	ld.global.u32 	%r59, [%rd29];
	add.s32 	%r60, %r59, %r8;
	cvt.u64.u32 	%rd30, %r60;
	add.s64 	%rd31, %rd3, %rd30;
	ld.global.u8 	%rs2, [%rd31];
	setp.eq.s16 	%p5, %rs2, 0;
	@%p5 bra 	$L__BB7_9;
	mul.wide.u32 	%rd32, %r18, 4;
	add.s64 	%rd33, %rd2, %rd32;
	ld.global.f32 	%f6, [%rd33];
	setp.ltu.f32 	%p6, %f6, %f1;
	@%p6 bra 	$L__BB7_9;
	ld.global.f32 	%f7, [%rd6+-4];
	cvt.rn.f32.u32 	%f8, %r75;
	add.f32 	%f9, %f7, %f8;
	cvt.rzi.u32.f32 	%r75, %f9;
	st.shared.u32 	[%r5], %r75;
$L__BB7_9:
	add.s32 	%r24, %r18, 1;
	mul.wide.u32 	%rd34, %r24, 4;
	add.s64 	%rd35, %rd4, %rd34;
	ld.global.u32 	%r61, [%rd35];
	add.s32 	%r62, %r61, %r8;
	cvt.u64.u32 	%rd36, %r62;
	add.s64 	%rd37, %rd3, %rd36;
	ld.global.u8 	%rs3, [%rd37];
	setp.eq.s16 	%p7, %rs3, 0;
	@%p7 bra 	$L__BB7_12;
	add.s64 	%rd39, %rd2, %rd34;
	ld.global.f32 	%f10, [%rd39];
	setp.ltu.f32 	%p8, %f10, %f1;
	@%p8 bra 	$L__BB7_12;
	ld.global.f32 	%f11, [%rd6];
	cvt.rn.f32.u32 	%f12, %r75;
	add.f32 	%f13, %f11, %f12;
	cvt.rzi.u32.f32 	%r75, %f13;
	st.shared.u32 	[%r5], %r75;
$L__BB7_12:
	mul.wide.u32 	%rd40, %r69, 4;
	add.s64 	%rd41, %rd4, %rd40;
	ld.global.u32 	%r63, [%rd41];
	add.s32 	%r64, %r63, %r8;
	cvt.u64.u32 	%rd42, %r64;
	add.s64 	%rd43, %rd3, %rd42;
	ld.global.u8 	%rs4, [%rd43];
	setp.eq.s16 	%p9, %rs4, 0;
	@%p9 bra 	$L__BB7_15;
	add.s64 	%rd45, %rd2, %rd40;
	ld.global.f32 	%f14, [%rd45];
	setp.ltu.f32 	%p10, %f14, %f1;
	@%p10 bra 	$L__BB7_15;
	ld.global.f32 	%f15, [%rd6+4];
	cvt.rn.f32.u32 	%f16, %r75;
	add.f32 	%f17, %f15, %f16;
	cvt.rzi.u32.f32 	%r75, %f17;
	st.shared.u32 	[%r5], %r75;
$L__BB7_15:
	add.s32 	%r73, %r73, 4;
	add.s32 	%r71, %r71, 4;
	add.s32 	%r70, %r70, 4;
	add.s32 	%r69, %r69, 4;
	setp.ne.s32 	%p11, %r71, 0;
	@%p11 bra 	$L__BB7_3;
$L__BB7_16:
	setp.eq.s32 	%p12, %r9, 0;
	@%p12 bra 	$L__BB7_22;
	add.s32 	%r65, %r1, %r79;
	add.s32 	%r82, %r65, %r3;
	add.s32 	%r81, %r79, %r7;
	neg.s32 	%r80, %r9;
$L__BB7_18:
	.pragma "nounroll";
	mul.wide.u32 	%rd46, %r81, 4;
	add.s64 	%rd47, %rd4, %rd46;
	ld.global.u32 	%r66, [%rd47];
	add.s32 	%r67, %r66, %r8;
	cvt.u64.u32 	%rd48, %r67;
	add.s64 	%rd49, %rd3, %rd48;
	ld.global.u8 	%rs5, [%rd49];
	setp.eq.s16 	%p13, %rs5, 0;
	@%p13 bra 	$L__BB7_21;
	add.s64 	%rd51, %rd2, %rd46;
	ld.global.f32 	%f18, [%rd51];
	setp.ltu.f32 	%p14, %f18, %f1;
	@%p14 bra 	$L__BB7_21;
	mul.wide.s32 	%rd52, %r82, 4;
	add.s64 	%rd53, %rd1, %rd52;
	ld.global.f32 	%f19, [%rd53];
	cvt.rn.f32.u32 	%f20, %r75;
	add.f32 	%f21, %f19, %f20;
	cvt.rzi.u32.f32 	%r75, %f21;
	st.shared.u32 	[%r5], %r75;
$L__BB7_21:
	add.s32 	%r82, %r82, 1;
	add.s32 	%r81, %r81, 1;
	add.s32 	%r80, %r80, 1;
	setp.ne.s32 	%p15, %r80, 0;
	@%p15 bra 	$L__BB7_18;
$L__BB7_22:
	ld.param.u32 	%r68, [_Z24calculateOverlap_wrapperPbPjPfS1_S0_fjjS0_j_param_9];
	setp.ge.u32 	%p16, %r4, %r68;
	@%p16 bra 	$L__BB7_24;
	ld.param.u64 	%rd57, [_Z24calculateOverlap_wrapperPbPjPfS1_S0_fjjS0_j_param_8];
	cvta.to.global.u64 	%rd54, %rd57;
	mul.wide.u32 	%rd55, %r4, 4;
	add.s64 	%rd56, %rd54, %rd55;
	st.global.u32 	[%rd56], %r75;
$L__BB7_24:
	ret;

}
	// .globl	_Z22inhibitColumns_wrapperPjPbfj
.visible .entry _Z22inhibitColumns_wrapperPjPbfj(
	.param .u64 .ptr .align 1 _Z22inhibitColumns_wrapperPjPbfj_param_0,
	.param .u64 .ptr .align 1 _Z22inhibitColumns_wrapperPjPbfj_param_1,
	.param .f32 _Z22inhibitColumns_wrapperPjPbfj_param_2,
	.param .u32 _Z22inhibitColumns_wrapperPjPbfj_param_3
)
{
	.reg .pred 	%p<25>;
	.reg .b16 	%rs<2>;
	.reg .b32 	%r<107>;
	.reg .b32 	%f<5>;
	.reg .b64 	%rd<9>;

	ld.param.u64 	%rd2, [_Z22inhibitColumns_wrapperPjPbfj_param_0];
	ld.param.u64 	%rd1, [_Z22inhibitColumns_wrapperPjPbfj_param_1];
	ld.param.f32 	%f1, [_Z22inhibitColumns_wrapperPjPbfj_param_2];
	cvta.to.global.u64 	%rd3, %rd2;
	mov.u32 	%r1, %tid.x;
	mul.wide.u32 	%rd4, %r1, 4;
	add.s64 	%rd5, %rd3, %rd4;
	ld.global.u32 	%r31, [%rd5];
	shl.b32 	%r32, %r1, 2;
	mov.u32 	%r33, shared;
	add.s32 	%r34, %r33, %r32;
	st.shared.u32 	[%r34], %r31;
	bar.sync 	0;
	mov.u32 	%r2, %ntid.x;
	ld.shared.u32 	%r3, [%r34];
	and.b32  	%r4, %r2, 7;
	setp.lt.u32 	%p1, %r2, 8;
	mov.b32 	%r101, 0;
	mov.u32 	%r106, %r101;
	@%p1 bra 	$L__BB8_3;
	and.b32  	%r101, %r2, 2040;
	add.s32 	%r94, %r33, 16;
	and.b32  	%r38, %r2, -8;
	neg.s32 	%r95, %r38;
	mov.b32 	%r106, 0;
$L__BB8_2:
	.pragma "nounroll";
	ld.shared.v4.u32 	{%r39, %r40, %r41, %r42}, [%r94+-16];
	setp.gt.u32 	%p2, %r39, %r3;
	selp.u32 	%r43, 1, 0, %p2;
	add.s32 	%r44, %r106, %r43;
	setp.gt.u32 	%p3, %r40, %r3;
	selp.u32 	%r45, 1, 0, %p3;
	add.s32 	%r46, %r44, %r45;
	setp.gt.u32 	%p4, %r41, %r3;
	selp.u32 	%r47, 1, 0, %p4;
	add.s32 	%r48, %r46, %r47;
	setp.gt.u32 	%p5, %r42, %r3;
	selp.u32 	%r49, 1, 0, %p5;
	add.s32 	%r50, %r48, %r49;
	ld.shared.v4.u32 	{%r51, %r52, %r53, %r54}, [%r94];
	setp.gt.u32 	%p6, %r51, %r3;
	selp.u32 	%r55, 1, 0, %p6;
	add.s32 	%r56, %r50, %r55;
	setp.gt.u32 	%p7, %r52, %r3;
	selp.u32 	%r57, 1, 0, %p7;
	add.s32 	%r58, %r56, %r57;
	setp.gt.u32 	%p8, %r53, %r3;
	selp.u32 	%r59, 1, 0, %p8;
	add.s32 	%r60, %r58, %r59;
	setp.gt.u32 	%p9, %r54, %r3;
	selp.u32 	%r61, 1, 0, %p9;
	add.s32 	%r106, %r60, %r61;
	add.s32 	%r95, %r95, 8;
	add.s32 	%r94, %r94, 32;
	setp.ne.s32 	%p10, %r95, 0;
	@%p10 bra 	$L__BB8_2;
$L__BB8_3:
	setp.eq.s32 	%p11, %r4, 0;
	@%p11 bra 	$L__BB8_11;
	and.b32  	%r16, %r2, 3;
	setp.lt.u32 	%p12, %r4, 4;
	@%p12 bra 	$L__BB8_6;
	shl.b32 	%r63, %r101, 2;
	add.s32 	%r65, %r33, %r63;
	ld.shared.u32 	%r66, [%r65];
	setp.gt.u32 	%p13, %r66, %r3;
	selp.u32 	%r67, 1, 0, %p13;
	add.s32 	%r68, %r106, %r67;
	ld.shared.u32 	%r69, [%r65+4];
	setp.gt.u32 	%p14, %r69, %r3;
	selp.u32 	%r70, 1, 0, %p14;
	add.s32 	%r71, %r68, %r70;
	ld.shared.u32 	%r72, [%r65+8];
	setp.gt.u32 	%p15, %r72, %r3;
	selp.u32 	%r73, 1, 0, %p15;
	add.s32 	%r74, %r71, %r73;
	ld.shared.u32 	%r75, [%r65+12];
	setp.gt.u32 	%p16, %r75, %r3;
	selp.u32 	%r76, 1, 0, %p16;
	add.s32 	%r106, %r74, %r76;
	add.s32 	%r101, %r101, 4;
$L__BB8_6:
	setp.eq.s32 	%p17, %r16, 0;
	@%p17 bra 	$L__BB8_11;
	setp.eq.s32 	%p18, %r16, 1;
	@%p18 bra 	$L__BB8_9;
	shl.b32 	%r78, %r101, 2;
	add.s32 	%r80, %r33, %r78;
	ld.shared.u32 	%r81, [%r80];
	setp.gt.u32 	%p19, %r81, %r3;
	selp.u32 	%r82, 1, 0, %p19;
	add.s32 	%r83, %r106, %r82;
	ld.shared.u32 	%r84, [%r80+4];
	setp.gt.u32 	%p20, %r84, %r3;
	selp.u32 	%r85, 1, 0, %p20;
	add.s32 	%r106, %r83, %r85;
	add.s32 	%r101, %r101, 2;
$L__BB8_9:
	and.b32  	%r86, %r2, 1;
	setp.eq.b32 	%p21, %r86, 1;
	not.pred 	%p22, %p21;
	@%p22 bra 	$L__BB8_11;
	shl.b32 	%r87, %r101, 2;
	add.s32 	%r89, %r33, %r87;
	ld.shared.u32 	%r90, [%r89];
	setp.gt.u32 	%p23, %r90, %r3;
	selp.u32 	%r91, 1, 0, %p23;
	add.s32 	%r106, %r106, %r91;
$L__BB8_11:
	cvta.to.global.u64 	%rd6, %rd1;
	cvt.rn.f32.u32 	%f2, %r106;
	cvt.rn.f32.u32 	%f3, %r2;
	mul.f32 	%f4, %f1, %f3;
	setp.gt.f32 	%p24, %f4, %f2;
	selp.u16 	%rs1, 1, 0, %p24;
	bar.sync 	0;
	mov.u32 	%r92, %ctaid.x;
	mad.lo.s32 	%r93, %r92, %r2, %r1;
	cvt.u64.u32 	%rd7, %r93;
	add.s64 	%rd8, %rd6, %rd7;
	st.global.u8 	[%rd8], %rs1;
	ret;

}


// ===== COMPILED SASS (sm_100) =====

	.target	sm_100

	.elftype	@"ET_EXEC"


//--------------------- .note.nv.tkinfo           --------------------------
	.section	.note.nv.tkinfo,"",@"SHT_NOTE"
	.sectionflags	@"SHF_NOTE_NV_TKINFO"
	.tkinfo
        /*0018*/ 	.word	0x00000002
        /*0030*/ 	.string	""
        /*0030*/ 	.string	"ptxas"
        /*0030*/ 	.string	"Cuda compilation tools, release 13.0, V13.0.88"
        /*0030*/ 	.string	"Build cuda_13.0.r13.0/compiler.36424714_0"
        /*0030*/ 	.string	"-arch sm_100 -m 64 "



//--------------------- .note.nv.cuinfo           --------------------------
	.section	.note.nv.cuinfo,"",@"SHT_NOTE"
	.sectionflags	@"SHF_NOTE_NV_CUINFO"
        /*0018*/ 	.short	0x0002
        /*001a*/ 	.short	0x0064
        /*001c*/ 	.short	0x0082
	.zero		2


//--------------------- .nv.info                  --------------------------
	.section	.nv.info,"",@"SHT_CUDA_INFO"
	.align	4


	//----- nvinfo : EIATTR_REGCOUNT
	.align		4
        /*0000*/ 	.byte	0x04, 0x2f
        /*0002*/ 	.short	(.L_1 - .L_0)
	.align		4
.L_0:
        /*0004*/ 	.word	index@(_Z13adaptSynapsesPbPjPfffS_jj)
        /*0008*/ 	.word	0x0000001a


	//----- nvinfo : EIATTR_FRAME_SIZE
	.align		4
.L_1:
        /*000c*/ 	.byte	0x04, 0x11
        /*000e*/ 	.short	(.L_3 - .L_2)
	.align		4
.L_2:
        /*0010*/ 	.word	index@(_Z13adaptSynapsesPbPjPfffS_jj)
        /*0014*/ 	.word	0x00000000


	//----- nvinfo : EIATTR_REGCOUNT
	.align		4
.L_3:
        /*0018*/ 	.byte	0x04, 0x2f
        /*001a*/ 	.short	(.L_5 - .L_4)
	.align		4
.L_4:
        /*001c*/ 	.word	index@(_Z16updateDutyCyclesPfS_PjPbjj)
        /*0020*/ 	.word	0x00000013


	//----- nvinfo : EIATTR_FRAME_SIZE
	.align		4
.L_5:
        /*0024*/ 	.byte	0x04, 0x11
        /*0026*/ 	.short	(.L_7 - .L_6)
	.align		4
.L_6:
        /*0028*/ 	.word	index@($__internal_1_$__cuda_sm3x_div_rn_noftz_f32_slowpath)
        /*002c*/ 	.word	0x00000000


	//----- nvinfo : EIATTR_FRAME_SIZE
	.align		4
.L_7:
        /*0030*/ 	.byte	0x04, 0x11
        /*0032*/ 	.short	(.L_9 - .L_8)
	.align		4
.L_8:
        /*0034*/ 	.word	index@(_Z16updateDutyCyclesPfS_PjPbjj)
        /*0038*/ 	.word	0x00000000


	//----- nvinfo : EIATTR_REGCOUNT
	.align		4
.L_9:
        /*003c*/ 	.byte	0x04, 0x2f
        /*003e*/ 	.short	(.L_11 - .L_10)
	.align		4
.L_10:
        /*0040*/ 	.word	index@(_Z15averageActivityPbPf)
        /*0044*/ 	.word	0x0000001d


	//----- nvinfo : EIATTR_FRAME_SIZE
	.align		4
.L_11:
        /*0048*/ 	.byte	0x04, 0x11
        /*004a*/ 	.short	(.L_13 - .L_12)
	.align		4
.L_12:
        /*004c*/ 	.word	index@($__internal_0_$__cuda_sm3x_div_rn_noftz_f32_slowpath)
        /*0050*/ 	.word	0x00000000


	//----- nvinfo : EIATTR_FRAME_SIZE
	.align		4
.L_13:
        /*0054*/ 	.byte	0x04, 0x11
        /*0056*/ 	.short	(.L_15 - .L_14)
	.align		4
.L_14:
        /*0058*/ 	.word	index@(_Z15averageActivityPbPf)
        /*005c*/ 	.word	0x00000000


	//----- nvinfo : EIATTR_REGCOUNT
	.align		4
.L_15:
        /*0060*/ 	.byte	0x04, 0x2f
        /*0062*/ 	.short	(.L_17 - .L_16)
	.align		4
.L_16:
        /*0064*/ 	.word	index@(_Z12updateBoostsPfS_S_f)
        /*0068*/ 	.word	0x0000000e


	//----- nvinfo : EIATTR_FRAME_SIZE
	.align		4
.L_17:
        /*006c*/ 	.byte	0x04, 0x11
        /*006e*/ 	.short	(.L_19 - .L_18)
	.align		4
.L_18:
        /*0070*/ 	.word	index@(_Z12updateBoostsPfS_S_f)
        /*0074*/ 	.word	0x00000000


	//----- nvinfo : EIATTR_REGCOUNT
	.align		4
.L_19:
        /*0078*/ 	.byte	0x04, 0x2f
        /*007a*/ 	.short	(.L_21 - .L_20)
	.align		4
.L_20:
        /*007c*/ 	.word	index@(_Z24bumpUpColumnsWithWeakOdcPfS_Pjffj)
        /*0080*/ 	.word	0x00000010


	//----- nvinfo : EIATTR_FRAME_SIZE
	.align		4
.L_21:
        /*0084*/ 	.byte	0x04, 0x11
        /*0086*/ 	.short	(.L_23 - .L_22)
	.align		4
.L_22:
        /*0088*/ 	.word	index@(_Z24bumpUpColumnsWithWeakOdcPfS_Pjffj)
        /*008c*/ 	.word	0x00000000


	//----- nvinfo : EIATTR_REGCOUNT
	.align		4
.L_23:
        /*0090*/ 	.byte	0x04, 0x2f
        /*0092*/ 	.short	(.L_25 - .L_24)
	.align		4
.L_24:
        /*0094*/ 	.word	index@(_Z12updateMinOdcPfRffj)
        /*0098*/ 	.word	0x00000020


	//----- nvinfo : EIATTR_FRAME_SIZE
	.align		4
.L_25:
        /*009c*/ 	.byte	0x04, 0x11
        /*009e*/ 	.short	(.L_27 - .L_26)
	.align		4
.L_26:
        /*00a0*/ 	.word	index@(_Z12updateMinOdcPfRffj)
        /*00a4*/ 	.word	0x00000000


	//----- nvinfo : EIATTR_REGCOUNT
	.align		4
.L_27:
        /*00a8*/ 	.byte	0x04, 0x2f
        /*00aa*/ 	.short	(.L_29 - .L_28)
	.align		4
.L_28:
        /*00ac*/ 	.word	index@(_Z15overlap_inhibitP4args)
        /*00b0*/ 	.word	0x00000020


	//----- nvinfo : EIATTR_FRAME_SIZE
	.align		4
.L_29:
        /*00b4*/ 	.byte	0x04, 0x11
        /*00b6*/ 	.short	(.L_31 - .L_30)
	.align		4
.L_30:
        /*00b8*/ 	.word	index@(_Z15overlap_inhibitP4args)
        /*00bc*/ 	.word	0x00000000


	//----- nvinfo : EIATTR_REGCOUNT
	.align		4
.L_31:
        /*00c0*/ 	.byte	0x04, 0x2f
        /*00c2*/ 	.short	(.L_33 - .L_32)
	.align		4
.L_32:
        /*00c4*/ 	.word	index@(_Z24calculateOverlap_wrapperPbPjPfS1_S0_fjjS0_j)
        /*00c8*/ 	.word	0x00000020


	//----- nvinfo : EIATTR_FRAME_SIZE
	.align		4
.L_33:
        /*00cc*/ 	.byte	0x04, 0x11
        /*00ce*/ 	.short	(.L_35 - .L_34)
	.align		4
.L_34:
        /*00d0*/ 	.word	index@(_Z24calculateOverlap_wrapperPbPjPfS1_S0_fjjS0_j)
        /*00d4*/ 	.word	0x00000000


	//----- nvinfo : EIATTR_REGCOUNT
	.align		4
.L_35:
        /*00d8*/ 	.byte	0x04, 0x2f
        /*00da*/ 	.short	(.L_37 - .L_36)
	.align		4
.L_36:
        /*00dc*/ 	.word	index@(_Z22inhibitColumns_wrapperPjPbfj)
        /*00e0*/ 	.word	0x00000012


	//----- nvinfo : EIATTR_FRAME_SIZE
	.align		4
.L_37:
        /*00e4*/ 	.byte	0x04, 0x11
        /*00e6*/ 	.short	(.L_39 - .L_38)
	.align		4
.L_38:
        /*00e8*/ 	.word	index@(_Z22inhibitColumns_wrapperPjPbfj)
        /*00ec*/ 	.word	0x00000000


	//----- nvinfo : EIATTR_MIN_STACK_SIZE
	.align		4
.L_39:
        /*00f0*/ 	.byte	0x04, 0x12
        /*00f2*/ 	.short	(.L_41 - .L_40)
	.align		4
.L_40:
        /*00f4*/ 	.word	index@(_Z22inhibitColumns_wrapperPjPbfj)
        /*00f8*/ 	.word	0x00000000


	//----- nvinfo : EIATTR_MIN_STACK_SIZE
	.align		4
.L_41:
        /*00fc*/ 	.byte	0x04, 0x12
        /*00fe*/ 	.short	(.L_43 - .L_42)
	.align		4
.L_42:
        /*0100*/ 	.word	index@(_Z24calculateOverlap_wrapperPbPjPfS1_S0_fjjS0_j)
        /*0104*/ 	.word	0x00000000


	//----- nvinfo : EIATTR_MIN_STACK_SIZE
	.align		4
.L_43:
        /*0108*/ 	.byte	0x04, 0x12
        /*010a*/ 	.short	(.L_45 - .L_44)
	.align		4
.L_44:
        /*010c*/ 	.word	index@(_Z15overlap_inhibitP4args)
        /*0110*/ 	.word	0x00000000


	//----- nvinfo : EIATTR_MIN_STACK_SIZE
	.align		4
.L_45:
        /*0114*/ 	.byte	0x04, 0x12
        /*0116*/ 	.short	(.L_47 - .L_46)
	.align		4
.L_46:
        /*0118*/ 	.word	index@(_Z12updateMinOdcPfRffj)
        /*011c*/ 	.word	0x00000000


	//----- nvinfo : EIATTR_MIN_STACK_SIZE
	.align		4
.L_47:
        /*0120*/ 	.byte	0x04, 0x12
        /*0122*/ 	.short	(.L_49 - .L_48)
	.align		4
.L_48:
        /*0124*/ 	.word	index@(_Z24bumpUpColumnsWithWeakOdcPfS_Pjffj)
        /*0128*/ 	.word	0x00000000


	//----- nvinfo : EIATTR_MIN_STACK_SIZE
	.align		4
.L_49:
        /*012c*/ 	.byte	0x04, 0x12
        /*012e*/ 	.short	(.L_51 - .L_50)
	.align		4
.L_50:
        /*0130*/ 	.word	index@(_Z12updateBoostsPfS_S_f)
        /*0134*/ 	.word	0x00000000


	//----- nvinfo : EIATTR_MIN_STACK_SIZE
	.align		4
.L_51:
        /*0138*/ 	.byte	0x04, 0x12
        /*013a*/ 	.short	(.L_53 - .L_52)
	.align		4
.L_52:
        /*013c*/ 	.word	index@(_Z15averageActivityPbPf)
        /*0140*/ 	.word	0x00000000


	//----- nvinfo : EIATTR_MIN_STACK_SIZE
	.align		4
.L_53:
        /*0144*/ 	.byte	0x04, 0x12
        /*0146*/ 	.short	(.L_55 - .L_54)
	.align		4
.L_54:
        /*0148*/ 	.word	index@(_Z16updateDutyCyclesPfS_PjPbjj)
        /*014c*/ 	.word	0x00000000


	//----- nvinfo : EIATTR_MIN_STACK_SIZE
	.align		4
.L_55:
        /*0150*/ 	.byte	0x04, 0x12
        /*0152*/ 	.short	(.L_57 - .L_56)
	.align		4
.L_56:
        /*0154*/ 	.word	index@(_Z13adaptSynapsesPbPjPfffS_jj)
        /*0158*/ 	.word	0x00000000
.L_57:


//--------------------- .nv.compat                --------------------------
	.section	.nv.compat,"",@"SHT_CUDA_COMPAT_INFO"
	.align	4
        /*0000*/ 	.byte	0x02, 0x09, 0x00, 0x00, 0x02, 0x02, 0x01, 0x00, 0x02, 0x05, 0x05, 0x00, 0x03, 0x07, 0x01, 0x01
        /*0010*/ 	.byte	0x02, 0x03, 0x00, 0x00, 0x02, 0x06, 0x01, 0x00, 0x04, 0x0b, 0x08, 0x00, 0x01, 0x00, 0x00, 0x00
        /*0020*/ 	.byte	0x00, 0x00, 0x00, 0x00


//--------------------- .nv.info._Z22inhibitColumns_wrapperPjPbfj --------------------------
	.section	.nv.info._Z22inhibitColumns_wrapperPjPbfj,"",@"SHT_CUDA_INFO"
	.sectionflags	@""
	.align	4


	//----- nvinfo : EIATTR_CUDA_API_VERSION
	.align		4
        /*0000*/ 	.byte	0x04, 0x37
        /*0002*/ 	.short	(.L_59 - .L_58)
.L_58:
        /*0004*/ 	.word	0x00000082


	//----- nvinfo : EIATTR_KPARAM_INFO
	.align		4
.L_59:
        /*0008*/ 	.byte	0x04, 0x17
        /*000a*/ 	.short	(.L_61 - .L_60)
.L_60:
        /*000c*/ 	.word	0x00000000
        /*0010*/ 	.short	0x0003
        /*0012*/ 	.short	0x0014
        /*0014*/ 	.byte	0x00, 0xf0, 0x11, 0x00


	//----- nvinfo : EIATTR_KPARAM_INFO
	.align		4
.L_61:
        /*0018*/ 	.byte	0x04, 0x17
        /*001a*/ 	.short	(.L_63 - .L_62)
.L_62:
        /*001c*/ 	.word	0x00000000
        /*0020*/ 	.short	0x0002
        /*0022*/ 	.short	0x0010
        /*0024*/ 	.byte	0x00, 0xf0, 0x11, 0x00


	//----- nvinfo : EIATTR_KPARAM_INFO
	.align		4
.L_63:
        /*0028*/ 	.byte	0x04, 0x17
        /*002a*/ 	.short	(.L_65 - .L_64)
.L_64:
        /*002c*/ 	.word	0x00000000
        /*0030*/ 	.short	0x0001
        /*0032*/ 	.short	0x0008
        /*0034*/ 	.byte	0x00, 0xf5, 0x21, 0x00


	//----- nvinfo : EIATTR_KPARAM_INFO
	.align		4
.L_65:
        /*0038*/ 	.byte	0x04, 0x17
        /*003a*/ 	.short	(.L_67 - .L_66)
.L_66:
        /*003c*/ 	.word	0x00000000
        /*0040*/ 	.short	0x0000
        /*0042*/ 	.short	0x0000
        /*0044*/ 	.byte	0x00, 0xf5, 0x21, 0x00


	//----- nvinfo : EIATTR_SPARSE_MMA_MASK
	.align		4
.L_67:
        /*0048*/ 	.byte	0x03, 0x50
        /*004a*/ 	.short	0x0000


	//----- nvinfo : EIATTR_MAXREG_COUNT
	.align		4
        /*004c*/ 	.byte	0x03, 0x1b
        /*004e*/ 	.short	0x00ff


	//----- nvinfo : EIATTR_NUM_BARRIERS
	.align		4
        /*0050*/ 	.byte	0x02, 0x4c
        /*0052*/ 	.byte	0x01
	.zero		1


	//----- nvinfo : EIATTR_MERCURY_ISA_VERSION
	.align		4
        /*0054*/ 	.byte	0x03, 0x5f
        /*0056*/ 	.short	0x0101


	//----- nvinfo : EIATTR_VRC_CTA_INIT_COUNT
	.align		4
        /*0058*/ 	.byte	0x02, 0x4a
	.zero		1
	.zero		1


	//----- nvinfo : EIATTR_EXIT_INSTR_OFFSETS
	.align		4
        /*005c*/ 	.byte	0x04, 0x1c
        /*005e*/ 	.short	(.L_69 - .L_68)


	//   ....[0]....
.L_68:
        /*0060*/ 	.word	0x000006d0


	//----- nvinfo : EIATTR_CBANK_PARAM_SIZE
	.align		4
.L_69:
        /*0064*/ 	.byte	0x03, 0x19
        /*0066*/ 	.short	0x0018


	//----- nvinfo : EIATTR_PARAM_CBANK
	.align		4
        /*0068*/ 	.byte	0x04, 0x0a
        /*006a*/ 	.short	(.L_71 - .L_70)
	.align		4
.L_70:
        /*006c*/ 	.word	index@(.nv.constant0._Z22inhibitColumns_wrapperPjPbfj)
        /*0070*/ 	.short	0x0380
        /*0072*/ 	.short	0x0018


	//----- nvinfo : EIATTR_SW_WAR
	.align		4
.L_71:
        /*0074*/ 	.byte	0x04, 0x36
        /*0076*/ 	.short	(.L_73 - .L_72)
.L_72:
        /*0078*/ 	.word	0x00000008
.L_73:


//--------------------- .nv.info._Z24calculateOverlap_wrapperPbPjPfS1_S0_fjjS0_j --------------------------
	.section	.nv.info._Z24calculateOverlap_wrapperPbPjPfS1_S0_fjjS0_j,"",@"SHT_CUDA_INFO"
	.sectionflags	@""
	.align	4


	//----- nvinfo : EIATTR_CUDA_API_VERSION
	.align		4
        /*0000*/ 	.byte	0x04, 0x37
        /*0002*/ 	.short	(.L_75 - .L_74)
.L_74:
        /*0004*/ 	.word	0x00000082


	//----- nvinfo : EIATTR_KPARAM_INFO
	.align		4
.L_75:
        /*0008*/ 	.byte	0x04, 0x17
        /*000a*/ 	.short	(.L_77 - .L_76)
.L_76:
        /*000c*/ 	.word	0x00000000
        /*0010*/ 	.short	0x0009
        /*0012*/ 	.short	0x0040
        /*0014*/ 	.byte	0x00, 0xf0, 0x11, 0x00


	//----- nvinfo : EIATTR_KPARAM_INFO
	.align		4
.L_77:
        /*0018*/ 	.byte	0x04, 0x17
        /*001a*/ 	.short	(.L_79 - .L_78)
.L_78:
        /*001c*/ 	.word	0x00000000
        /*0020*/ 	.short	0x0008
        /*0022*/ 	.short	0x0038
        /*0024*/ 	.byte	0x00, 0xf5, 0x21, 0x00


	//----- nvinfo : EIATTR_KPARAM_INFO
	.align		4
.L_79:
        /*0028*/ 	.byte	0x04, 0x17
        /*002a*/ 	.short	(.L_81 - .L_80)
.L_80:
        /*002c*/ 	.word	0x00000000
        /*0030*/ 	.short	0x0007
        /*0032*/ 	.short	0x0030
        /*0034*/ 	.byte	0x00, 0xf0, 0x11, 0x00


	//----- nvinfo : EIATTR_KPARAM_INFO
	.align		4
.L_81:
        /*0038*/ 	.byte	0x04, 0x17
        /*003a*/ 	.short	(.L_83 - .L_82)
.L_82:
        /*003c*/ 	.word	0x00000000
        /*0040*/ 	.short	0x0006
        /*0042*/ 	.short	0x002c
        /*0044*/ 	.byte	0x00, 0xf0, 0x11, 0x00


	//----- nvinfo : EIATTR_KPARAM_INFO
	.align		4
.L_83:
        /*0048*/ 	.byte	0x04, 0x17
        /*004a*/ 	.short	(.L_85 - .L_84)
.L_84:
        /*004c*/ 	.word	0x00000000
        /*0050*/ 	.short	0x0005
        /*0052*/ 	.short	0x0028
        /*0054*/ 	.byte	0x00, 0xf0, 0x11, 0x00


	//----- nvinfo : EIATTR_KPARAM_INFO
	.align		4
.L_85:
        /*0058*/ 	.byte	0x04, 0x17
        /*005a*/ 	.short	(.L_87 - .L_86)
.L_86:
        /*005c*/ 	.word	0x00000000
        /*0060*/ 	.short	0x0004
        /*0062*/ 	.short	0x0020
        /*0064*/ 	.byte	0x00, 0xf5, 0x21, 0x00


	//----- nvinfo : EIATTR_KPARAM_INFO
	.align		4
.L_87:
        /*0068*/ 	.byte	0x04, 0x17
        /*006a*/ 	.short	(.L_89 - .L_88)
.L_88:
        /*006c*/ 	.word	0x00000000
        /*0070*/ 	.short	0x0003
        /*0072*/ 	.short	0x0018
        /*0074*/ 	.byte	0x00, 0xf5, 0x21, 0x00


	//----- nvinfo : EIATTR_KPARAM_INFO
	.align		4
.L_89:
        /*0078*/ 	.byte	0x04, 0x17
        /*007a*/ 	.short	(.L_91 - .L_90)
.L_90:
        /*007c*/ 	.word	0x00000000
        /*0080*/ 	.short	0x0002
        /*0082*/ 	.short	0x0010
        /*0084*/ 	.byte	0x00, 0xf5, 0x21, 0x00


	//----- nvinfo : EIATTR_KPARAM_INFO
	.align		4
.L_91:
        /*0088*/ 	.byte	0x04, 0x17
        /*008a*/ 	.short	(.L_93 - .L_92)
.L_92:
        /*008c*/ 	.word	0x00000000
        /*0090*/ 	.short	0x0001
        /*0092*/ 	.short	0x0008
        /*0094*/ 	.byte	0x00, 0xf5, 0x21, 0x00


	//----- nvinfo : EIATTR_KPARAM_INFO
	.align		4
.L_93:
        /*0098*/ 	.byte	0x04, 0x17
        /*009a*/ 	.short	(.L_95 - .L_94)
.L_94:
        /*009c*/ 	.word	0x00000000
        /*00a0*/ 	.short	0x0000
        /*00a2*/ 	.short	0x0000
        /*00a4*/ 	.byte	0x00, 0xf5, 0x21, 0x00


	//----- nvinfo : EIATTR_SPARSE_MMA_MASK
	.align		4
.L_95:
        /*00a8*/ 	.byte	0x03, 0x50
        /*00aa*/ 	.short	0x0000


	//----- nvinfo : EIATTR_MAXREG_COUNT
	.align		4
        /*00ac*/ 	.byte	0x03, 0x1b
        /*00ae*/ 	.short	0x00ff


	//----- nvinfo : EIATTR_MERCURY_ISA_VERSION
	.align		4
        /*00b0*/ 	.byte	0x03, 0x5f
        /*00b2*/ 	.short	0x0101


	//----- nvinfo : EIATTR_VRC_CTA_INIT_COUNT
	.align		4
        /*00b4*/ 	.byte	0x02, 0x4a
	.zero		1
	.zero		1


	//----- nvinfo : EIATTR_EXIT_INSTR_OFFSETS
	.align		4
        /*00b8*/ 	.byte	0x04, 0x1c
        /*00ba*/ 	.short	(.L_97 - .L_96)


	//   ....[0]....
.L_96:
        /*00bc*/ 	.word	0x00000a80


	//   ....[1]....
        /*00c0*/ 	.word	0x00000ac0


	//----- nvinfo : EIATTR_CRS_STACK_SIZE
	.align		4
.L_97:
        /*00c4*/ 	.byte	0x04, 0x1e
        /*00c6*/ 	.short	(.L_99 - .L_98)
.L_98:
        /*00c8*/ 	.word	0x00000000


	//----- nvinfo : EIATTR_CBANK_PARAM_SIZE
	.align		4
.L_99:
        /*00cc*/ 	.byte	0x03, 0x19
        /*00ce*/ 	.short	0x0044


	//----- nvinfo : EIATTR_PARAM_CBANK
	.align		4
        /*00d0*/ 	.byte	0x04, 0x0a
        /*00d2*/ 	.short	(.L_101 - .L_100)
	.align		4
.L_100:
        /*00d4*/ 	.word	index@(.nv.constant0._Z24calculateOverlap_wrapperPbPjPfS1_S0_fjjS0_j)
        /*00d8*/ 	.short	0x0380
        /*00da*/ 	.short	0x0044


	//----- nvinfo : EIATTR_SW_WAR
	.align		4
.L_101:
        /*00dc*/ 	.byte	0x04, 0x36
        /*00de*/ 	.short	(.L_103 - .L_102)
.L_102:
        /*00e0*/ 	.word	0x00000008
.L_103:


//--------------------- .nv.info._Z15overlap_inhibitP4args --------------------------
	.section	.nv.info._Z15overlap_inhibitP4args,"",@"SHT_CUDA_INFO"
	.sectionflags	@""
	.align	4


	//----- nvinfo : EIATTR_CUDA_API_VERSION
	.align		4
        /*0000*/ 	.byte	0x04, 0x37
        /*0002*/ 	.short	(.L_105 - .L_104)
.L_104:
        /*0004*/ 	.word	0x00000082


	//----- nvinfo : EIATTR_KPARAM_INFO
	.align		4
.L_105:
        /*0008*/ 	.byte	0x04, 0x17
        /*000a*/ 	.short	(.L_107 - .L_106)
.L_106:
        /*000c*/ 	.word	0x00000000
        /*0010*/ 	.short	0x0000
        /*0012*/ 	.short	0x0000
        /*0014*/ 	.byte	0x00, 0xf5, 0x21, 0x00


	//----- nvinfo : EIATTR_SPARSE_MMA_MASK
	.align		4
.L_107:
        /*0018*/ 	.byte	0x03, 0x50
        /*001a*/ 	.short	0x0000


	//----- nvinfo : EIATTR_MAXREG_COUNT
	.align		4
        /*001c*/ 	.byte	0x03, 0x1b
        /*001e*/ 	.short	0x00ff


	//----- nvinfo : EIATTR_NUM_BARRIERS
	.align		4
        /*0020*/ 	.byte	0x02, 0x4c
        /*0022*/ 	.byte	0x01
	.zero		1


	//----- nvinfo : EIATTR_MERCURY_ISA_VERSION
	.align		4
        /*0024*/ 	.byte	0x03, 0x5f
        /*0026*/ 	.short	0x0101


	//----- nvinfo : EIATTR_VRC_CTA_INIT_COUNT
	.align		4
        /*0028*/ 	.byte	0x02, 0x4a
	.zero		1
	.zero		1


	//----- nvinfo : EIATTR_EXIT_INSTR_OFFSETS
	.align		4
        /*002c*/ 	.byte	0x04, 0x1c
        /*002e*/ 	.short	(.L_109 - .L_108)


	//   ....[0]....
.L_108:
        /*0030*/ 	.word	0x00000a20


	//----- nvinfo : EIATTR_CRS_STACK_SIZE
	.align		4
.L_109:
        /*0034*/ 	.byte	0x04, 0x1e
        /*0036*/ 	.short	(.L_111 - .L_110)
.L_110:
        /*0038*/ 	.word	0x00000000


	//----- nvinfo : EIATTR_CBANK_PARAM_SIZE
	.align		4
.L_111:
        /*003c*/ 	.byte	0x03, 0x19
        /*003e*/ 	.short	0x0008


	//----- nvinfo : EIATTR_PARAM_CBANK
	.align		4
        /*0040*/ 	.byte	0x04, 0x0a
        /*0042*/ 	.short	(.L_113 - .L_112)
	.align		4
.L_112:
        /*0044*/ 	.word	index@(.nv.constant0._Z15overlap_inhibitP4args)
        /*0048*/ 	.short	0x0380
        /*004a*/ 	.short	0x0008


	//----- nvinfo : EIATTR_SW_WAR
	.align		4
.L_113:
        /*004c*/ 	.byte	0x04, 0x36
        /*004e*/ 	.short	(.L_115 - .L_114)
.L_114:
        /*0050*/ 	.word	0x00000008
.L_115:


//--------------------- .nv.info._Z12updateMinOdcPfRffj --------------------------
	.section	.nv.info._Z12updateMinOdcPfRffj,"",@"SHT_CUDA_INFO"
	.sectionflags	@""
	.align	4


	//----- nvinfo : EIATTR_CUDA_API_VERSION
	.align		4
        /*0000*/ 	.byte	0x04, 0x37
        /*0002*/ 	.short	(.L_117 - .L_116)
.L_116:
        /*0004*/ 	.word	0x00000082


	//----- nvinfo : EIATTR_KPARAM_INFO
	.align		4
.L_117:
        /*0008*/ 	.byte	0x04, 0x17
        /*000a*/ 	.short	(.L_119 - .L_118)
.L_118:
        /*000c*/ 	.word	0x00000000
        /*0010*/ 	.short	0x0003
        /*0012*/ 	.short	0x0014
        /*0014*/ 	.byte	0x00, 0xf0, 0x11, 0x00


	//----- nvinfo : EIATTR_KPARAM_INFO
	.align		4
.L_119:
        /*0018*/ 	.byte	0x04, 0x17
        /*001a*/ 	.short	(.L_121 - .L_120)
.L_120:
        /*001c*/ 	.word	0x00000000
        /*0020*/ 	.short	0x0002
        /*0022*/ 	.short	0x0010
        /*0024*/ 	.byte	0x00, 0xf0, 0x11, 0x00


	//----- nvinfo : EIATTR_KPARAM_INFO
	.align		4
.L_121:
        /*0028*/ 	.byte	0x04, 0x17
        /*002a*/ 	.short	(.L_123 - .L_122)
.L_122:
        /*002c*/ 	.word	0x00000000
        /*0030*/ 	.short	0x0001
        /*0032*/ 	.short	0x0008
        /*0034*/ 	.byte	0x00, 0xf5, 0x21, 0x00


	//----- nvinfo : EIATTR_KPARAM_INFO
	.align		4
.L_123:
        /*0038*/ 	.byte	0x04, 0x17
        /*003a*/ 	.short	(.L_125 - .L_124)
.L_124:
        /*003c*/ 	.word	0x00000000
        /*0040*/ 	.short	0x0000
        /*0042*/ 	.short	0x0000
        /*0044*/ 	.byte	0x00, 0xf5, 0x21, 0x00


	//----- nvinfo : EIATTR_SPARSE_MMA_MASK
	.align		4
.L_125:
        /*0048*/ 	.byte	0x03, 0x50
        /*004a*/ 	.short	0x0000


	//----- nvinfo : EIATTR_MAXREG_COUNT
	.align		4
        /*004c*/ 	.byte	0x03, 0x1b
        /*004e*/ 	.short	0x00ff


	//----- nvinfo : EIATTR_MERCURY_ISA_VERSION
	.align		4
        /*0050*/ 	.byte	0x03, 0x5f
        /*0052*/ 	.short	0x0101


	//----- nvinfo : EIATTR_VRC_CTA_INIT_COUNT
	.align		4
        /*0054*/ 	.byte	0x02, 0x4a
	.zero		1
	.zero		1


	//----- nvinfo : EIATTR_EXIT_INSTR_OFFSETS
	.align		4
        /*0058*/ 	.byte	0x04, 0x1c
        /*005a*/ 	.short	(.L_127 - .L_126)


	//   ....[0]....
.L_126:
        /*005c*/ 	.word	0x00000900


	//----- nvinfo : EIATTR_CBANK_PARAM_SIZE
	.align		4
.L_127:
        /*0060*/ 	.byte	0x03, 0x19
        /*0062*/ 	.short	0x0018


	//----- nvinfo : EIATTR_PARAM_CBANK
	.align		4
        /*0064*/ 	.byte	0x04, 0x0a
        /*0066*/ 	.short	(.L_129 - .L_128)
	.align		4
.L_128:
        /*0068*/ 	.word	index@(.nv.constant0._Z12updateMinOdcPfRffj)
        /*006c*/ 	.short	0x0380
        /*006e*/ 	.short	0x0018


	//----- nvinfo : EIATTR_SW_WAR
	.align		4
.L_129:
        /*0070*/ 	.byte	0x04, 0x36
        /*0072*/ 	.short	(.L_131 - .L_130)
.L_130:
        /*0074*/ 	.word	0x00000008
.L_131:


//--------------------- .nv.info._Z24bumpUpColumnsWithWeakOdcPfS_Pjffj --------------------------
	.section	.nv.info._Z24bumpUpColumnsWithWeakOdcPfS_Pjffj,"",@"SHT_CUDA_INFO"
	.sectionflags	@""
	.align	4


	//----- nvinfo : EIATTR_CUDA_API_VERSION
	.align		4
        /*0000*/ 	.byte	0x04, 0x37
        /*0002*/ 	.short	(.L_133 - .L_132)
.L_132:
        /*0004*/ 	.word	0x00000082


	//----- nvinfo : EIATTR_KPARAM_INFO
	.align		4
.L_133:
        /*0008*/ 	.byte	0x04, 0x17
        /*000a*/ 	.short	(.L_135 - .L_134)
.L_134:
        /*000c*/ 	.word	0x00000000
        /*0010*/ 	.short	0x0005
        /*0012*/ 	.short	0x0020
        /*0014*/ 	.byte	0x00, 0xf0, 0x11, 0x00


	//----- nvinfo : EIATTR_KPARAM_INFO
	.align		4
.L_135:
        /*0018*/ 	.byte	0x04, 0x17
        /*001a*/ 	.short	(.L_137 - .L_136)
.L_136:
        /*001c*/ 	.word	0x00000000
        /*0020*/ 	.short	0x0004
        /*0022*/ 	.short	0x001c
        /*0024*/ 	.byte	0x00, 0xf0, 0x11, 0x00


	//----- nvinfo : EIATTR_KPARAM_INFO
	.align		4
.L_137:
        /*0028*/ 	.byte	0x04, 0x17
        /*002a*/ 	.short	(.L_139 - .L_138)
.L_138:
        /*002c*/ 	.word	0x00000000
        /*0030*/ 	.short	0x0003
        /*0032*/ 	.short	0x0018
        /*0034*/ 	.byte	0x00, 0xf0, 0x11, 0x00


	//----- nvinfo : EIATTR_KPARAM_INFO
	.align		4
.L_139:
        /*0038*/ 	.byte	0x04, 0x17
        /*003a*/ 	.short	(.L_141 - .L_140)
.L_140:
        /*003c*/ 	.word	0x00000000
        /*0040*/ 	.short	0x0002
        /*0042*/ 	.short	0x0010
        /*0044*/ 	.byte	0x00, 0xf5, 0x21, 0x00


	//----- nvinfo : EIATTR_KPARAM_INFO
	.align		4
.L_141:
        /*0048*/ 	.byte	0x04, 0x17
        /*004a*/ 	.short	(.L_143 - .L_142)
.L_142:
        /*004c*/ 	.word	0x00000000
        /*0050*/ 	.short	0x0001
        /*0052*/ 	.short	0x0008
        /*0054*/ 	.byte	0x00, 0xf5, 0x21, 0x00


	//----- nvinfo : EIATTR_KPARAM_INFO
	.align		4
.L_143:
        /*0058*/ 	.byte	0x04, 0x17
        /*005a*/ 	.short	(.L_145 - .L_144)
.L_144:
        /*005c*/ 	.word	0x00000000
        /*0060*/ 	.short	0x0000
        /*0062*/ 	.short	0x0000
        /*0064*/ 	.byte	0x00, 0xf5, 0x21, 0x00


	//----- nvinfo : EIATTR_SPARSE_MMA_MASK
	.align		4
.L_145:
        /*0068*/ 	.byte	0x03, 0x50
        /*006a*/ 	.short	0x0000


	//----- nvinfo : EIATTR_MAXREG_COUNT
	.align		4
        /*006c*/ 	.byte	0x03, 0x1b
        /*006e*/ 	.short	0x00ff


	//----- nvinfo : EIATTR_MERCURY_ISA_VERSION
	.align		4
        /*0070*/ 	.byte	0x03, 0x5f
        /*0072*/ 	.short	0x0101


	//----- nvinfo : EIATTR_VRC_CTA_INIT_COUNT
	.align		4
        /*0074*/ 	.byte	0x02, 0x4a
	.zero		1
	.zero		1


	//----- nvinfo : EIATTR_EXIT_INSTR_OFFSETS
	.align		4
        /*0078*/ 	.byte	0x04, 0x1c
        /*007a*/ 	.short	(.L_147 - .L_146)


	//   ....[0]....
.L_146:
        /*007c*/ 	.word	0x000000b0


	//   ....[1]....
        /*0080*/ 	.word	0x00000100


	//   ....[2]....
        /*0084*/ 	.word	0x000001e0


	//----- nvinfo : EIATTR_CRS_STACK_SIZE
	.align		4
.L_147:
        /*0088*/ 	.byte	0x04, 0x1e
        /*008a*/ 	.short	(.L_149 - .L_148)
.L_148:
        /*008c*/ 	.word	0x00000000


	//----- nvinfo : EIATTR_CBANK_PARAM_SIZE
	.align		4
.L_149:
        /*0090*/ 	.byte	0x03, 0x19
        /*0092*/ 	.short	0x0024


	//----- nvinfo : EIATTR_PARAM_CBANK
	.align		4
        /*0094*/ 	.byte	0x04, 0x0a
        /*0096*/ 	.short	(.L_151 - .L_150)
	.align		4
.L_150:
        /*0098*/ 	.word	index@(.nv.constant0._Z24bumpUpColumnsWithWeakOdcPfS_Pjffj)
        /*009c*/ 	.short	0x0380
        /*009e*/ 	.short	0x0024


	//----- nvinfo : EIATTR_SW_WAR
	.align		4
.L_151:
        /*00a0*/ 	.byte	0x04, 0x36
        /*00a2*/ 	.short	(.L_153 - .L_152)
.L_152:
        /*00a4*/ 	.word	0x00000008
.L_153:


//--------------------- .nv.info._Z12updateBoostsPfS_S_f --------------------------
	.section	.nv.info._Z12updateBoostsPfS_S_f,"",@"SHT_CUDA_INFO"
	.sectionflags	@""
	.align	4


	//----- nvinfo : EIATTR_CUDA_API_VERSION
	.align		4
        /*0000*/ 	.byte	0x04, 0x37
        /*0002*/ 	.short	(.L_155 - .L_154)
.L_154:
        /*0004*/ 	.word	0x00000082


	//----- nvinfo : EIATTR_KPARAM_INFO
	.align		4
.L_155:
        /*0008*/ 	.byte	0x04, 0x17
        /*000a*/ 	.short	(.L_157 - .L_156)
.L_156:
        /*000c*/ 	.word	0x00000000
        /*0010*/ 	.short	0x0003
        /*0012*/ 	.short	0x0018
        /*0014*/ 	.byte	0x00, 0xf0, 0x11, 0x00


	//----- nvinfo : EIATTR_KPARAM_INFO
	.align		4
.L_157:
        /*0018*/ 	.byte	0x04, 0x17
        /*001a*/ 	.short	(.L_159 - .L_158)
.L_158:
        /*001c*/ 	.word	0x00000000
        /*0020*/ 	.short	0x0002
        /*0022*/ 	.short	0x0010
        /*0024*/ 	.byte	0x00, 0xf5, 0x21, 0x00


	//----- nvinfo : EIATTR_KPARAM_INFO
	.align		4
.L_159:
        /*0028*/ 	.byte	0x04, 0x17
        /*002a*/ 	.short	(.L_161 - .L_160)
.L_160:
        /*002c*/ 	.word	0x00000000
        /*0030*/ 	.short	0x0001
        /*0032*/ 	.short	0x0008
        /*0034*/ 	.byte	0x00, 0xf5, 0x21, 0x00


	//----- nvinfo : EIATTR_KPARAM_INFO
	.align		4
.L_161:
        /*0038*/ 	.byte	0x04, 0x17
        /*003a*/ 	.short	(.L_163 - .L_162)
.L_162:
        /*003c*/ 	.word	0x00000000
        /*0040*/ 	.short	0x0000
        /*0042*/ 	.short	0x0000
        /*0044*/ 	.byte	0x00, 0xf5, 0x21, 0x00


	//----- nvinfo : EIATTR_SPARSE_MMA_MASK
	.align		4
.L_163:
        /*0048*/ 	.byte	0x03, 0x50
        /*004a*/ 	.short	0x0000


	//----- nvinfo : EIATTR_MAXREG_COUNT
	.align		4
        /*004c*/ 	.byte	0x03, 0x1b
        /*004e*/ 	.short	0x00ff


	//----- nvinfo : EIATTR_MERCURY_ISA_VERSION
	.align		4
        /*0050*/ 	.byte	0x03, 0x5f
        /*0052*/ 	.short	0x0101


	//----- nvinfo : EIATTR_VRC_CTA_INIT_COUNT
	.align		4
        /*0054*/ 	.byte	0x02, 0x4a
	.zero		1
	.zero		1


	//----- nvinfo : EIATTR_EXIT_INSTR_OFFSETS
	.align		4
        /*0058*/ 	.byte	0x04, 0x1c
        /*005a*/ 	.short	(.L_165 - .L_164)


	//   ....[0]....
.L_164:
        /*005c*/ 	.word	0x000001c0


	//----- nvinfo : EIATTR_CBANK_PARAM_SIZE
	.align		4
.L_165:
        /*0060*/ 	.byte	0x03, 0x19
        /*0062*/ 	.short	0x001c


	//----- nvinfo : EIATTR_PARAM_CBANK
	.align		4
        /*0064*/ 	.byte	0x04, 0x0a
        /*0066*/ 	.short	(.L_167 - .L_166)
	.align		4
.L_166:
        /*0068*/ 	.word	index@(.nv.constant0._Z12updateBoostsPfS_S_f)
        /*006c*/ 	.short	0x0380
        /*006e*/ 	.short	0x001c


	//----- nvinfo : EIATTR_SW_WAR
	.align		4
.L_167:
        /*0070*/ 	.byte	0x04, 0x36
        /*0072*/ 	.short	(.L_169 - .L_168)
.L_168:
        /*0074*/ 	.word	0x00000008
.L_169:


//--------------------- .nv.info._Z15averageActivityPbPf --------------------------
	.section	.nv.info._Z15averageActivityPbPf,"",@"SHT_CUDA_INFO"
	.sectionflags	@""
	.align	4


	//----- nvinfo : EIATTR_CUDA_API_VERSION
	.align		4
        /*0000*/ 	.byte	0x04, 0x37
        /*0002*/ 	.short	(.L_171 - .L_170)
.L_170:
        /*0004*/ 	.word	0x00000082


	//----- nvinfo : EIATTR_KPARAM_INFO
	.align		4
.L_171:
        /*0008*/ 	.byte	0x04, 0x17
        /*000a*/ 	.short	(.L_173 - .L_172)
.L_172:
        /*000c*/ 	.word	0x00000000
        /*0010*/ 	.short	0x0001
        /*0012*/ 	.short	0x0008
        /*0014*/ 	.byte	0x00, 0xf5, 0x21, 0x00


	//----- nvinfo : EIATTR_KPARAM_INFO
	.align		4
.L_173:
        /*0018*/ 	.byte	0x04, 0x17
        /*001a*/ 	.short	(.L_175 - .L_174)
.L_174:
        /*001c*/ 	.word	0x00000000
        /*0020*/ 	.short	0x0000
        /*0022*/ 	.short	0x0000
        /*0024*/ 	.byte	0x00, 0xf5, 0x21, 0x00


	//----- nvinfo : EIATTR_SPARSE_MMA_MASK
	.align		4
.L_175:
        /*0028*/ 	.byte	0x03, 0x50
        /*002a*/ 	.short	0x0000


	//----- nvinfo : EIATTR_MAXREG_COUNT
	.align		4
        /*002c*/ 	.byte	0x03, 0x1b
        /*002e*/ 	.short	0x00ff


	//----- nvinfo : EIATTR_MERCURY_ISA_VERSION
	.align		4
        /*0030*/ 	.byte	0x03, 0x5f
        /*0032*/ 	.short	0x0101


	//----- nvinfo : EIATTR_VRC_CTA_INIT_COUNT
	.align		4
        /*0034*/ 	.byte	0x02, 0x4a
	.zero		1
	.zero		1


	//----- nvinfo : EIATTR_EXIT_INSTR_OFFSETS
	.align		4
        /*0038*/ 	.byte	0x04, 0x1c
        /*003a*/ 	.short	(.L_177 - .L_176)


	//   ....[0]....
.L_176:
        /*003c*/ 	.word	0x00000a50


	//----- nvinfo : EIATTR_CRS_STACK_SIZE
	.align		4
.L_177:
        /*0040*/ 	.byte	0x04, 0x1e
        /*0042*/ 	.short	(.L_179 - .L_178)
.L_178:
        /*0044*/ 	.word	0x00000000


	//----- nvinfo : EIATTR_CBANK_PARAM_SIZE
	.align		4
.L_179:
        /*0048*/ 	.byte	0x03, 0x19
        /*004a*/ 	.short	0x0010


	//----- nvinfo : EIATTR_PARAM_CBANK
	.align		4
        /*004c*/ 	.byte	0x04, 0x0a
        /*004e*/ 	.short	(.L_181 - .L_180)
	.align		4
.L_180:
        /*0050*/ 	.word	index@(.nv.constant0._Z15averageActivityPbPf)
        /*0054*/ 	.short	0x0380
        /*0056*/ 	.short	0x0010


	//----- nvinfo : EIATTR_SW_WAR
	.align		4
.L_181:
        /*0058*/ 	.byte	0x04, 0x36
        /*005a*/ 	.short	(.L_183 - .L_182)
.L_182:
        /*005c*/ 	.word	0x00000008
.L_183:


//--------------------- .nv.info._Z16updateDutyCyclesPfS_PjPbjj --------------------------
	.section	.nv.info._Z16updateDutyCyclesPfS_PjPbjj,"",@"SHT_CUDA_INFO"
	.sectionflags	@""
	.align	4


	//----- nvinfo : EIATTR_CUDA_API_VERSION
	.align		4
        /*0000*/ 	.byte	0x04, 0x37
        /*0002*/ 	.short	(.L_185 - .L_184)
.L_184:
        /*0004*/ 	.word	0x00000082


	//----- nvinfo : EIATTR_KPARAM_INFO
	.align		4
.L_185:
        /*0008*/ 	.byte	0x04, 0x17
        /*000a*/ 	.short	(.L_187 - .L_186)
.L_186:
        /*000c*/ 	.word	0x00000000
        /*0010*/ 	.short	0x0005
        /*0012*/ 	.short	0x0024
        /*0014*/ 	.byte	0x00, 0xf0, 0x11, 0x00


	//----- nvinfo : EIATTR_KPARAM_INFO
	.align		4
.L_187:
        /*0018*/ 	.byte	0x04, 0x17
        /*001a*/ 	.short	(.L_189 - .L_188)
.L_188:
        /*001c*/ 	.word	0x00000000
        /*0020*/ 	.short	0x0004
        /*0022*/ 	.short	0x0020
        /*0024*/ 	.byte	0x00, 0xf0, 0x11, 0x00


	//----- nvinfo : EIATTR_KPARAM_INFO
	.align		4
.L_189:
        /*0028*/ 	.byte	0x04, 0x17
        /*002a*/ 	.short	(.L_191 - .L_190)
.L_190:
        /*002c*/ 	.word	0x00000000
        /*0030*/ 	.short	0x0003
        /*0032*/ 	.short	0x0018
        /*0034*/ 	.byte	0x00, 0xf5, 0x21, 0x00


	//----- nvinfo : EIATTR_KPARAM_INFO
	.align		4
.L_191:
        /*0038*/ 	.byte	0x04, 0x17
        /*003a*/ 	.short	(.L_193 - .L_192)
.L_192:
        /*003c*/ 	.word	0x00000000
        /*0040*/ 	.short	0x0002
        /*0042*/ 	.short	0x0010
        /*0044*/ 	.byte	0x00, 0xf5, 0x21, 0x00


	//----- nvinfo : EIATTR_KPARAM_INFO
	.align		4
.L_193:
        /*0048*/ 	.byte	0x04, 0x17
        /*004a*/ 	.short	(.L_195 - .L_194)
.L_194:
        /*004c*/ 	.word	0x00000000
        /*0050*/ 	.short	0x0001
        /*0052*/ 	.short	0x0008
        /*0054*/ 	.byte	0x00, 0xf5, 0x21, 0x00


	//----- nvinfo : EIATTR_KPARAM_INFO
	.align		4
.L_195:
        /*0058*/ 	.byte	0x04, 0x17
        /*005a*/ 	.short	(.L_197 - .L_196)
.L_196:
        /*005c*/ 	.word	0x00000000
        /*0060*/ 	.short	0x0000
        /*0062*/ 	.short	0x0000
        /*0064*/ 	.byte	0x00, 0xf5, 0x21, 0x00


	//----- nvinfo : EIATTR_SPARSE_MMA_MASK
	.align		4
.L_197:
        /*0068*/ 	.byte	0x03, 0x50
        /*006a*/ 	.short	0x0000


	//----- nvinfo : EIATTR_MAXREG_COUNT
	.align		4
        /*006c*/ 	.byte	0x03, 0x1b
        /*006e*/ 	.short	0x00ff


	//----- nvinfo : EIATTR_MERCURY_ISA_VERSION
	.align		4
        /*0070*/ 	.byte	0x03, 0x5f
        /*0072*/ 	.short	0x0101


	//----- nvinfo : EIATTR_VRC_CTA_INIT_COUNT
	.align		4
        /*0074*/ 	.byte	0x02, 0x4a
	.zero		1
	.zero		1


	//----- nvinfo : EIATTR_EXIT_INSTR_OFFSETS
	.align		4
        /*0078*/ 	.byte	0x04, 0x1c
        /*007a*/ 	.short	(.L_199 - .L_198)


	//   ....[0]....
.L_198:
        /*007c*/ 	.word	0x00000390


	//----- nvinfo : EIATTR_CRS_STACK_SIZE
	.align		4
.L_199:
        /*0080*/ 	.byte	0x04, 0x1e
        /*0082*/ 	.short	(.L_201 - .L_200)
.L_200:
        /*0084*/ 	.word	0x00000000


	//----- nvinfo : EIATTR_CBANK_PARAM_SIZE
	.align		4
.L_201:
        /*0088*/ 	.byte	0x03, 0x19
        /*008a*/ 	.short	0x0028


	//----- nvinfo : EIATTR_PARAM_CBANK
	.align		4
        /*008c*/ 	.byte	0x04, 0x0a
        /*008e*/ 	.short	(.L_203 - .L_202)
	.align		4
.L_202:
        /*0090*/ 	.word	index@(.nv.constant0._Z16updateDutyCyclesPfS_PjPbjj)
        /*0094*/ 	.short	0x0380
        /*0096*/ 	.short	0x0028


	//----- nvinfo : EIATTR_SW_WAR
	.align		4
.L_203:
        /*0098*/ 	.byte	0x04, 0x36
        /*009a*/ 	.short	(.L_205 - .L_204)
.L_204:
        /*009c*/ 	.word	0x00000008
.L_205:


//--------------------- .nv.info._Z13adaptSynapsesPbPjPfffS_jj --------------------------
	.section	.nv.info._Z13adaptSynapsesPbPjPfffS_jj,"",@"SHT_CUDA_INFO"
	.sectionflags	@""
	.align	4


	//----- nvinfo : EIATTR_CUDA_API_VERSION
	.align		4
        /*0000*/ 	.byte	0x04, 0x37
        /*0002*/ 	.short	(.L_207 - .L_206)
.L_206:
        /*0004*/ 	.word	0x00000082


	//----- nvinfo : EIATTR_KPARAM_INFO
	.align		4
.L_207:
        /*0008*/ 	.byte	0x04, 0x17
        /*000a*/ 	.short	(.L_209 - .L_208)
.L_208:
        /*000c*/ 	.word	0x00000000
        /*0010*/ 	.short	0x0007
        /*0012*/ 	.short	0x002c
        /*0014*/ 	.byte	0x00, 0xf0, 0x11, 0x00


	//----- nvinfo : EIATTR_KPARAM_INFO
	.align		4
.L_209:
        /*0018*/ 	.byte	0x04, 0x17
        /*001a*/ 	.short	(.L_211 - .L_210)
.L_210:
        /*001c*/ 	.word	0x00000000
        /*0020*/ 	.short	0x0006
        /*0022*/ 	.short	0x0028
        /*0024*/ 	.byte	0x00, 0xf0, 0x11, 0x00


	//----- nvinfo : EIATTR_KPARAM_INFO
	.align		4
.L_211:
        /*0028*/ 	.byte	0x04, 0x17
        /*002a*/ 	.short	(.L_213 - .L_212)
.L_212:
        /*002c*/ 	.word	0x00000000
        /*0030*/ 	.short	0x0005
        /*0032*/ 	.short	0x0020
        /*0034*/ 	.byte	0x00, 0xf5, 0x21, 0x00


	//----- nvinfo : EIATTR_KPARAM_INFO
	.align		4
.L_213:
        /*0038*/ 	.byte	0x04, 0x17
        /*003a*/ 	.short	(.L_215 - .L_214)
.L_214:
        /*003c*/ 	.word	0x00000000
        /*0040*/ 	.short	0x0004
        /*0042*/ 	.short	0x001c
        /*0044*/ 	.byte	0x00, 0xf0, 0x11, 0x00


	//----- nvinfo : EIATTR_KPARAM_INFO
	.align		4
.L_215:
        /*0048*/ 	.byte	0x04, 0x17
        /*004a*/ 	.short	(.L_217 - .L_216)
.L_216:
        /*004c*/ 	.word	0x00000000
        /*0050*/ 	.short	0x0003
        /*0052*/ 	.short	0x0018
        /*0054*/ 	.byte	0x00, 0xf0, 0x11, 0x00


	//----- nvinfo : EIATTR_KPARAM_INFO
	.align		4
.L_217:
        /*0058*/ 	.byte	0x04, 0x17
        /*005a*/ 	.short	(.L_219 - .L_218)
.L_218:
        /*005c*/ 	.word	0x00000000
        /*0060*/ 	.short	0x0002
        /*0062*/ 	.short	0x0010
        /*0064*/ 	.byte	0x00, 0xf5, 0x21, 0x00


	//----- nvinfo : EIATTR_KPARAM_INFO
	.align		4
.L_219:
        /*0068*/ 	.byte	0x04, 0x17
        /*006a*/ 	.short	(.L_221 - .L_220)
.L_220:
        /*006c*/ 	.word	0x00000000
        /*0070*/ 	.short	0x0001
        /*0072*/ 	.short	0x0008
        /*0074*/ 	.byte	0x00, 0xf5, 0x21, 0x00


	//----- nvinfo : EIATTR_KPARAM_INFO
	.align		4
.L_221:
        /*0078*/ 	.byte	0x04, 0x17
        /*007a*/ 	.short	(.L_223 - .L_222)
.L_222:
        /*007c*/ 	.word	0x00000000
        /*0080*/ 	.short	0x0000
        /*0082*/ 	.short	0x0000
        /*0084*/ 	.byte	0x00, 0xf5, 0x21, 0x00


	//----- nvinfo : EIATTR_SPARSE_MMA_MASK
	.align		4
.L_223:
        /*0088*/ 	.byte	0x03, 0x50
        /*008a*/ 	.short	0x0000


	//----- nvinfo : EIATTR_MAXREG_COUNT
	.align		4
        /*008c*/ 	.byte	0x03, 0x1b
        /*008e*/ 	.short	0x00ff


	//----- nvinfo : EIATTR_MERCURY_ISA_VERSION
	.align		4
        /*0090*/ 	.byte	0x03, 0x5f
        /*0092*/ 	.short	0x0101


	//----- nvinfo : EIATTR_VRC_CTA_INIT_COUNT
	.align		4
        /*0094*/ 	.byte	0x02, 0x4a
	.zero		1
	.zero		1


	//----- nvinfo : EIATTR_EXIT_INSTR_OFFSETS
	.align		4
        /*0098*/ 	.byte	0x04, 0x1c
        /*009a*/ 	.short	(.L_225 - .L_224)


	//   ....[0]....
.L_224:
        /*009c*/ 	.word	0x000000d0


	//   ....[1]....
        /*00a0*/ 	.word	0x00001160


	//   ....[2]....
        /*00a4*/ 	.word	0x000019e0


	//   ....[3]....
        /*00a8*/ 	.word	0x00001e70


	//   ....[4]....
        /*00ac*/ 	.word	0x000020b0


	//----- nvinfo : EIATTR_CBANK_PARAM_SIZE
	.align		4
.L_225:
        /*00b0*/ 	.byte	0x03, 0x19
        /*00b2*/ 	.short	0x0030


	//----- nvinfo : EIATTR_PARAM_CBANK
	.align		4
        /*00b4*/ 	.byte	0x04, 0x0a
        /*00b6*/ 	.short	(.L_227 - .L_226)
	.align		4
.L_226:
        /*00b8*/ 	.word	index@(.nv.constant0._Z13adaptSynapsesPbPjPfffS_jj)
        /*00bc*/ 	.short	0x0380
        /*00be*/ 	.short	0x0030


	//----- nvinfo : EIATTR_SW_WAR
	.align		4
.L_227:
        /*00c0*/ 	.byte	0x04, 0x36
        /*00c2*/ 	.short	(.L_229 - .L_228)
.L_228:
        /*00c4*/ 	.word	0x00000008
.L_229:


//--------------------- .nv.callgraph             --------------------------
	.section	.nv.callgraph,"",@"SHT_CUDA_CALLGRAPH"
	.align	4
	.sectionentsize	8
	.align		4
        /*0000*/ 	.word	0x00000000
	.align		4
        /*0004*/ 	.word	0xffffffff
	.align		4
        /*0008*/ 	.word	0x00000000
	.align		4
        /*000c*/ 	.word	0xfffffffe
	.align		4
        /*0010*/ 	.word	0x00000000
	.align		4
        /*0014*/ 	.word	0xfffffffd
	.align		4
        /*0018*/ 	.word	0x00000000
	.align		4
        /*001c*/ 	.word	0xfffffffc


//--------------------- .text._Z22inhibitColumns_wrapperPjPbfj --------------------------
	.section	.text._Z22inhibitColumns_wrapperPjPbfj,"ax",@progbits
	.align	128
        .global         _Z22inhibitColumns_wrapperPjPbfj
        .type           _Z22inhibitColumns_wrapperPjPbfj,@function
        .size           _Z22inhibitColumns_wrapperPjPbfj,(.L_x_83 - _Z22inhibitColumns_wrapperPjPbfj)
        .other          _Z22inhibitColumns_wrapperPjPbfj,@"STO_CUDA_ENTRY STV_DEFAULT"
_Z22inhibitColumns_wrapperPjPbfj:
.text._Z22inhibitColumns_wrapperPjPbfj:
[----:B------:R-:W-:Y:S01]  /*0000*/  LDC R1, c[0x0][0x37c] ;  /* 0x0000df00ff017b82 */ /* 0x000fe20000000800 */
[----:B------:R-:W0:Y:S07]  /*0010*/  S2R R0, SR_TID.X ;  /* 0x0000000000007919 */ /* 0x000e2e0000002100 */
[----:B------:R-:W0:Y:S01]  /*0020*/  LDC.64 R4, c[0x0][0x380] ;  /* 0x0000e000ff047b82 */ /* 0x000e220000000a00 */
[----:B------:R-:W1:Y:S01]  /*0030*/  LDCU.64 UR6, c[0x0][0x358] ;  /* 0x00006b00ff0677ac */ /* 0x000e620008000a00 */
[----:B0-----:R-:W-:-:S06]  /*0040*/  IMAD.WIDE.U32 R4, R0, 0x4, R4 ;  /* 0x0000000400047825 */ /* 0x001fcc00078e0004 */
[----:B-1----:R-:W2:Y:S01]  /*0050*/  LDG.E R4, desc[UR6][R4.64] ;  /* 0x0000000604047981 */ /* 0x002ea2000c1e1900 */
[----:B------:R-:W0:Y:S01]  /*0060*/  S2UR UR5, SR_CgaCtaId ;  /* 0x00000000000579c3 */ /* 0x000e220000008800 */
[----:B------:R-:W-:Y:S01]  /*0070*/  UMOV UR4, 0x400 ;  /* 0x0000040000047882 */ /* 0x000fe20000000000 */
[----:B------:R-:W-:Y:S02]  /*0080*/  IMAD.MOV.U32 R13, RZ, RZ, RZ ;  /* 0x000000ffff0d7224 */ /* 0x000fe400078e00ff */
[----:B------:R-:W-:-:S04]  /*0090*/  IMAD.MOV.U32 R2, RZ, RZ, RZ ;  /* 0x000000ffff027224 */ /* 0x000fc800078e00ff */
[----:B------:R-:W1:Y:S01]  /*00a0*/  LDC R3, c[0x0][0x360] ;  /* 0x0000d800ff037b82 */ /* 0x000e620000000800 */
[----:B0-----:R-:W-:-:S06]  /*00b0*/  ULEA UR4, UR5, UR4, 0x18 ;  /* 0x0000000405047291 */ /* 0x001fcc000f8ec0ff */
[----:B------:R-:W-:Y:S02]  /*00c0*/  LEA R7, R0, UR4, 0x2 ;  /* 0x0000000400077c11 */ /* 0x000fe4000f8e10ff */
[C---:B-1----:R-:W-:Y:S02]  /*00d0*/  ISETP.GE.U32.AND P1, PT, R3.reuse, 0x8, PT ;  /* 0x000000080300780c */ /* 0x042fe40003f26070 */
[----:B------:R-:W-:-:S04]  /*00e0*/  LOP3.LUT R14, R3, 0x7, RZ, 0xc0, !PT ;  /* 0x00000007030e7812 */ /* 0x000fc800078ec0ff */
[----:B------:R-:W-:Y:S01]  /*00f0*/  ISETP.NE.AND P0, PT, R14, RZ, PT ;  /* 0x000000ff0e00720c */ /* 0x000fe20003f05270 */
[----:B--2---:R0:W-:Y:S01]  /*0100*/  STS [R7], R4 ;  /* 0x0000000407007388 */ /* 0x0041e20000000800 */
[----:B------:R-:W-:Y:S06]  /*0110*/  BAR.SYNC.DEFER_BLOCKING 0x0 ;  /* 0x0000000000007b1d */ /* 0x000fec0000010000 */
[----:B------:R0:W1:Y:S01]  /*0120*/  LDS R12, [R7] ;  /* 0x00000000070c7984 */ /* 0x0000620000000800 */
[----:B------:R-:W-:Y:S05]  /*0130*/  @!P1 BRA `(.L_x_0) ;  /* 0x00000000008c9947 */ /* 0x000fea0003800000 */
[C---:B0-----:R-:W-:Y:S01]  /*0140*/  LOP3.LUT R4, R3.reuse, 0xfffffff8, RZ, 0xc0, !PT ;  /* 0xfffffff803047812 */ /* 0x041fe200078ec0ff */
[----:B------:R-:W-:Y:S01]  /*0150*/  IMAD.MOV.U32 R2, RZ, RZ, RZ ;  /* 0x000000ffff027224 */ /* 0x000fe200078e00ff */
[----:B------:R-:W-:Y:S01]  /*0160*/  LOP3.LUT R13, R3, 0x7f8, RZ, 0xc0, !PT ;  /* 0x000007f8030d7812 */ /* 0x000fe200078ec0ff */
[----:B------:R-:W-:Y:S02]  /*0170*/  UIADD3 UR5, UPT, UPT, UR4, 0x10, URZ ;  /* 0x0000001004057890 */ /* 0x000fe4000fffe0ff */
[----:B------:R-:W-:-:S10]  /*0180*/  IMAD.MOV R15, RZ, RZ, -R4 ;  /* 0x000000ffff0f7224 */ /* 0x000fd400078e0a04 */
.L_x_1:
[----:B------:R-:W1:Y:S01]  /*0190*/  LDS.128 R4, [UR5+-0x10] ;  /* 0xfffff005ff047984 */ /* 0x000e620008000c00 */
[----:B------:R-:W-:-:S03]  /*01a0*/  IADD3 R15, PT, PT, R15, 0x8, RZ ;  /* 0x000000080f0f7810 */ /* 0x000fc60007ffe0ff */
[----:B------:R-:W0:Y:S01]  /*01b0*/  LDS.128 R8, [UR5] ;  /* 0x00000005ff087984 */ /* 0x000e220008000c00 */
[----:B------:R-:W-:Y:S01]  /*01c0*/  UIADD3 UR5, UPT, UPT, UR5, 0x20, URZ ;  /* 0x0000002005057890 */ /* 0x000fe2000fffe0ff */
[-C--:B-1----:R-:W-:Y:S01]  /*01d0*/  ISETP.GT.U32.AND P1, PT, R4, R12.reuse, PT ;  /* 0x0000000c0400720c */ /* 0x082fe20003f24070 */
[----:B------:R-:W-:Y:S01]  /*01e0*/  VIADD R4, R2, 0x1 ;  /* 0x0000000102047836 */ /* 0x000fe20000000000 */
[----:B------:R-:W-:-:S11]  /*01f0*/  ISETP.GT.U32.AND P2, PT, R5, R12, PT ;  /* 0x0000000c0500720c */ /* 0x000fd60003f44070 */
[----:B------:R-:W-:Y:S01]  /*0200*/  @!P1 IMAD.MOV R4, RZ, RZ, R2 ;  /* 0x000000ffff049224 */ /* 0x000fe200078e0202 */
[----:B------:R-:W-:-:S03]  /*0210*/  ISETP.GT.U32.AND P1, PT, R6, R12, PT ;  /* 0x0000000c0600720c */ /* 0x000fc60003f24070 */
[----:B------:R-:W-:Y:S02]  /*0220*/  VIADD R2, R4, 0x1 ;  /* 0x0000000104027836 */ /* 0x000fe40000000000 */
[----:B------:R-:W-:Y:S01]  /*0230*/  @!P2 IMAD.MOV R2, RZ, RZ, R4 ;  /* 0x000000ffff02a224 */ /* 0x000fe200078e0204 */
[----:B------:R-:W-:-:S03]  /*0240*/  ISETP.GT.U32.AND P2, PT, R7, R12, PT ;  /* 0x0000000c0700720c */ /* 0x000fc60003f44070 */
[----:B------:R-:W-:-:S04]  /*0250*/  VIADD R4, R2, 0x1 ;  /* 0x0000000102047836 */ /* 0x000fc80000000000 */
[----:B------:R-:W-:Y:S02]  /*0260*/  @!P1 IADD3 R4, PT, PT, R2, RZ, RZ ;  /* 0x000000ff02049210 */ /* 0x000fe40007ffe0ff */
[----:B0-----:R-:W-:-:S03]  /*0270*/  ISETP.GT.U32.AND P1, PT, R8, R12, PT ;  /* 0x0000000c0800720c */ /* 0x001fc60003f24070 */
[----:B------:R-:W-:Y:S02]  /*0280*/  VIADD R2, R4, 0x1 ;  /* 0x0000000104027836 */ /* 0x000fe40000000000 */
[----:B------:R-:W-:Y:S01]  /*0290*/  @!P2 IMAD.MOV R2, RZ, RZ, R4 ;  /* 0x000000ffff02a224 */ /* 0x000fe200078e0204 */
[----:B------:R-:W-:-:S03]  /*02a0*/  ISETP.GT.U32.AND P2, PT, R9, R12, PT ;  /* 0x0000000c0900720c */ /* 0x000fc60003f44070 */
[----:B------:R-:W-:-:S04]  /*02b0*/  VIADD R4, R2, 0x1 ;  /* 0x0000000102047836 */ /* 0x000fc80000000000 */
[----:B------:R-:W-:Y:S01]  /*02c0*/  @!P1 IMAD.MOV R4, RZ, RZ, R2 ;  /* 0x000000ffff049224 */ /* 0x000fe200078e0202 */
[----:B------:R-:W-:-:S03]  /*02d0*/  ISETP.GT.U32.AND P1, PT, R10, R12, PT ;  /* 0x0000000c0a00720c */ /* 0x000fc60003f24070 */
[----:B------:R-:W-:Y:S02]  /*02e0*/  VIADD R2, R4, 0x1 ;  /* 0x0000000104027836 */ /* 0x000fe40000000000 */
[----:B------:R-:W-:Y:S01]  /*02f0*/  @!P2 IMAD.MOV R2, RZ, RZ, R4 ;  /* 0x000000ffff02a224 */ /* 0x000fe200078e0204 */
[----:B------:R-:W-:-:S03]  /*0300*/  ISETP.GT.U32.AND P2, PT, R11, R12, PT ;  /* 0x0000000c0b00720c */ /* 0x000fc60003f44070 */
[----:B------:R-:W-:-:S04]  /*0310*/  VIADD R4, R2, 0x1 ;  /* 0x0000000102047836 */ /* 0x000fc80000000000 */
[----:B------:R-:W-:Y:S01]  /*0320*/  @!P1 IMAD.MOV R4, RZ, RZ, R2 ;  /* 0x000000ffff049224 */ /* 0x000fe200078e0202 */
[----:B------:R-:W-:-:S03]  /*0330*/  ISETP.NE.AND P1, PT, R15, RZ, PT ;  /* 0x000000ff0f00720c */ /* 0x000fc60003f25270 */
[----:B------:R-:W-:Y:S02]  /*0340*/  VIADD R2, R4, 0x1 ;  /* 0x0000000104027836 */ /* 0x000fe40000000000 */
[----:B------:R-:W-:-:S08]  /*0350*/  @!P2 IMAD.MOV R2, RZ, RZ, R4 ;  /* 0x000000ffff02a224 */ /* 0x000fd000078e0204 */
[----:B------:R-:W-:Y:S05]  /*0360*/  @P1 BRA `(.L_x_1) ;  /* 0xfffffffc00881947 */ /* 0x000fea000383ffff */
.L_x_0:
[----:B------:R-:W-:Y:S05]  /*0370*/  @!P0 BRA `(.L_x_2) ;  /* 0x0000000000a08947 */ /* 0x000fea0003800000 */
[----:B------:R-:W-:Y:S02]  /*0380*/  ISETP.GE.U32.AND P1, PT, R14, 0x4, PT ;  /* 0x000000040e00780c */ /* 0x000fe40003f26070 */
[----:B------:R-:W-:-:S04]  /*0390*/  LOP3.LUT R10, R3, 0x3, RZ, 0xc0, !PT ;  /* 0x00000003030a7812 */ /* 0x000fc800078ec0ff */
[----:B------:R-:W-:-:S07]  /*03a0*/  ISETP.NE.AND P0, PT, R10, RZ, PT ;  /* 0x000000ff0a00720c */ /* 0x000fce0003f05270 */
[----:B------:R-:W-:Y:S06]  /*03b0*/  @!P1 BRA `(.L_x_3) ;  /* 0x0000000000409947 */ /* 0x000fec0003800000 */
[C---:B0-----:R-:W-:Y:S01]  /*03c0*/  LEA R4, R13.reuse, UR4, 0x2 ;  /* 0x000000040d047c11 */ /* 0x041fe2000f8e10ff */
[----:B------:R-:W-:Y:S02]  /*03d0*/  VIADD R5, R2, 0x1 ;  /* 0x0000000102057836 */ /* 0x000fe40000000000 */
[----:B------:R-:W-:Y:S02]  /*03e0*/  VIADD R13, R13, 0x4 ;  /* 0x000000040d0d7836 */ /* 0x000fe40000000000 */
[----:B------:R-:W1:Y:S04]  /*03f0*/  LDS.64 R6, [R4] ;  /* 0x0000000004067984 */ /* 0x000e680000000a00 */
[----:B------:R-:W0:Y:S01]  /*0400*/  LDS.64 R8, [R4+0x8] ;  /* 0x0000080004087984 */ /* 0x000e220000000a00 */
[----:B-1----:R-:W-:-:S02]  /*0410*/  ISETP.GT.U32.AND P2, PT, R6, R12, PT ;  /* 0x0000000c0600720c */ /* 0x002fc40003f44070 */
[----:B------:R-:W-:-:S11]  /*0420*/  ISETP.GT.U32.AND P1, PT, R7, R12, PT ;  /* 0x0000000c0700720c */ /* 0x000fd60003f24070 */
[----:B------:R-:W-:Y:S01]  /*0430*/  @!P2 IMAD.MOV R5, RZ, RZ, R2 ;  /* 0x000000ffff05a224 */ /* 0x000fe200078e0202 */
[----:B0-----:R-:W-:-:S03]  /*0440*/  ISETP.GT.U32.AND P2, PT, R8, R12, PT ;  /* 0x0000000c0800720c */ /* 0x001fc60003f44070 */
[----:B------:R-:W-:Y:S02]  /*0450*/  VIADD R2, R5, 0x1 ;  /* 0x0000000105027836 */ /* 0x000fe40000000000 */
[----:B------:R-:W-:Y:S01]  /*0460*/  @!P1 IMAD.MOV R2, RZ, RZ, R5 ;  /* 0x000000ffff029224 */ /* 0x000fe200078e0205 */
[----:B------:R-:W-:-:S04]  /*0470*/  ISETP.GT.U32.AND P1, PT, R9, R12, PT ;  /* 0x0000000c0900720c */ /* 0x000fc80003f24070 */
[----:B------:R-:W-:-:S03]  /*0480*/  IADD3 R5, PT, PT, R2, 0x1, RZ ;  /* 0x0000000102057810 */ /* 0x000fc60007ffe0ff */
[----:B------:R-:W-:-:S04]  /*0490*/  @!P2 IMAD.MOV R5, RZ, RZ, R2 ;  /* 0x000000ffff05a224 */ /* 0x000fc800078e0202 */
[----:B------:R-:W-:Y:S02]  /*04a0*/  VIADD R2, R5, 0x1 ;  /* 0x0000000105027836 */ /* 0x000fe40000000000 */
[----:B------:R-:W-:-:S07]  /*04b0*/  @!P1 IMAD.MOV R2, RZ, RZ, R5 ;  /* 0x000000ffff029224 */ /* 0x000fce00078e0205 */
.L_x_3:
[----:B------:R-:W-:Y:S05]  /*04c0*/  @!P0 BRA `(.L_x_2) ;  /* 0x00000000004c8947 */ /* 0x000fea0003800000 */
[----:B------:R-:W-:Y:S02]  /*04d0*/  ISETP.NE.AND P1, PT, R10, 0x1, PT ;  /* 0x000000010a00780c */ /* 0x000fe40003f25270 */
[----:B0-----:R-:W-:-:S04]  /*04e0*/  LOP3.LUT R4, R3, 0x1, RZ, 0xc0, !PT ;  /* 0x0000000103047812 */ /* 0x001fc800078ec0ff */
[----:B------:R-:W-:-:S07]  /*04f0*/  ISETP.NE.U32.AND P0, PT, R4, 0x1, PT ;  /* 0x000000010400780c */ /* 0x000fce0003f05070 */
[----:B------:R-:W-:Y:S06]  /*0500*/  @!P1 BRA `(.L_x_4) ;  /* 0x0000000000249947 */ /* 0x000fec0003800000 */
[C---:B------:R-:W-:Y:S02]  /*0510*/  LEA R5, R13.reuse, UR4, 0x2 ;  /* 0x000000040d057c11 */ /* 0x040fe4000f8e10ff */
[----:B------:R-:W-:-:S04]  /*0520*/  IADD3 R13, PT, PT, R13, 0x2, RZ ;  /* 0x000000020d0d7810 */ /* 0x000fc80007ffe0ff */
[----:B------:R-:W1:Y:S02]  /*0530*/  LDS.64 R4, [R5] ;  /* 0x0000000005047984 */ /* 0x000e640000000a00 */
[-C--:B-1----:R-:W-:Y:S01]  /*0540*/  ISETP.GT.U32.AND P1, PT, R4, R12.reuse, PT ;  /* 0x0000000c0400720c */ /* 0x082fe20003f24070 */
[----:B------:R-:W-:Y:S01]  /*0550*/  VIADD R4, R2, 0x1 ;  /* 0x0000000102047836 */ /* 0x000fe20000000000 */
[----:B------:R-:W-:-:S11]  /*0560*/  ISETP.GT.U32.AND P2, PT, R5, R12, PT ;  /* 0x0000000c0500720c */ /* 0x000fd60003f44070 */
[----:B------:R-:W-:-:S04]  /*0570*/  @!P1 IMAD.MOV R4, RZ, RZ, R2 ;  /* 0x000000ffff049224 */ /* 0x000fc800078e0202 */
[----:B------:R-:W-:Y:S02]  /*0580*/  VIADD R2, R4, 0x1 ;  /* 0x0000000104027836 */ /* 0x000fe40000000000 */
[----:B------:R-:W-:-:S07]  /*0590*/  @!P2 IMAD.MOV R2, RZ, RZ, R4 ;  /* 0x000000ffff02a224 */ /* 0x000fce00078e0204 */
.L_x_4:
[----:B------:R-:W-:Y:S01]  /*05a0*/  @!P0 LEA R13, R13, UR4, 0x2 ;  /* 0x000000040d0d8c11 */ /* 0x000fe2000f8e10ff */
[----:B------:R-:W-:-:S05]  /*05b0*/  @!P0 VIADD R4, R2, 0x1 ;  /* 0x0000000102048836 */ /* 0x000fca0000000000 */
[----:B------:R-:W1:Y:S02]  /*05c0*/  @!P0 LDS R13, [R13] ;  /* 0x000000000d0d8984 */ /* 0x000e640000000800 */
[----:B-1----:R-:W-:-:S13]  /*05d0*/  ISETP.GT.U32.OR P1, PT, R13, R12, P0 ;  /* 0x0000000c0d00720c */ /* 0x002fda0000724470 */
[----:B------:R-:W-:-:S04]  /*05e0*/  @!P1 IMAD.MOV R4, RZ, RZ, R2 ;  /* 0x000000ffff049224 */ /* 0x000fc800078e0202 */
[----:B------:R-:W-:-:S07]  /*05f0*/  @!P0 IMAD.MOV.U32 R2, RZ, RZ, R4 ;  /* 0x000000ffff028224 */ /* 0x000fce00078e0004 */
.L_x_2:
[----:B------:R-:W2:Y:S01]  /*0600*/  S2UR UR4, SR_CTAID.X ;  /* 0x00000000000479c3 */ /* 0x000ea20000002500 */
[----:B------:R-:W3:Y:S01]  /*0610*/  LDCU UR5, c[0x0][0x390] ;  /* 0x00007200ff0577ac */ /* 0x000ee20008000800 */
[----:B0-----:R-:W-:Y:S01]  /*0620*/  I2FP.F32.U32 R4, R3 ;  /* 0x0000000300047245 */ /* 0x001fe20000201000 */
[----:B------:R-:W0:Y:S01]  /*0630*/  LDCU.64 UR8, c[0x0][0x388] ;  /* 0x00007100ff0877ac */ /* 0x000e220008000a00 */
[----:B--2---:R-:W-:-:S03]  /*0640*/  IMAD R5, R3, UR4, R0 ;  /* 0x0000000403057c24 */ /* 0x004fc6000f8e0200 */
[----:B---3--:R-:W-:Y:S01]  /*0650*/  FMUL R3, R4, UR5 ;  /* 0x0000000504037c20 */ /* 0x008fe20008400000 */
[----:B------:R-:W-:Y:S01]  /*0660*/  I2FP.F32.U32 R0, R2 ;  /* 0x0000000200007245 */ /* 0x000fe20000201000 */
[----:B------:R-:W-:Y:S01]  /*0670*/  BAR.SYNC.DEFER_BLOCKING 0x0 ;  /* 0x0000000000007b1d */ /* 0x000fe20000010000 */
[----:B0-----:R-:W-:Y:S02]  /*0680*/  IADD3 R2, P1, PT, R5, UR8, RZ ;  /* 0x0000000805027c10 */ /* 0x001fe4000ff3e0ff */
[----:B------:R-:W-:-:S03]  /*0690*/  FSETP.GT.AND P0, PT, R3, R0, PT ;  /* 0x000000000300720b */ /* 0x000fc60003f04000 */
[----:B------:R-:W-:Y:S01]  /*06a0*/  IMAD.X R3, RZ, RZ, UR9, P1 ;  /* 0x00000009ff037e24 */ /* 0x000fe200088e06ff */
[----:B------:R-:W-:-:S05]  /*06b0*/  SEL R5, RZ, 0x1, !P0 ;  /* 0x00000001ff057807 */ /* 0x000fca0004000000 */
[----:B------:R-:W-:Y:S01]  /*06c0*/  STG.E.U8 desc[UR6][R2.64], R5 ;  /* 0x0000000502007986 */ /* 0x000fe2000c101106 */
[----:B------:R-:W-:Y:S05]  /*06d0*/  EXIT ;  /* 0x000000000000794d */ /* 0x000fea0003800000 */
.L_x_5:
[----:B------:R-:W-:-:S00]  /*06e0*/  BRA `(.L_x_5) ;  /* 0xfffffffc00fc7947 */ /* 0x000fc0000383ffff */
[----:B------:R-:W-:-:S00]  /*06f0*/  NOP ;  /* 0x0000000000007918 */ /* 0x000fc00000000000 */
        /* <DEDUP_REMOVED lines=8> */
.L_x_83:


//--------------------- .text._Z24calculateOverlap_wrapperPbPjPfS1_S0_fjjS0_j --------------------------
	.section	.text._Z24calculateOverlap_wrapperPbPjPfS1_S0_fjjS0_j,"ax",@progbits
	.align	128
        .global         _Z24calculateOverlap_wrapperPbPjPfS1_S0_fjjS0_j
        .type           _Z24calculateOverlap_wrapperPbPjPfS1_S0_fjjS0_j,@function
        .size           _Z24calculateOverlap_wrapperPbPjPfS1_S0_fjjS0_j,(.L_x_84 - _Z24calculateOverlap_wrapperPbPjPfS1_S0_fjjS0_j)
        .other          _Z24calculateOverlap_wrapperPbPjPfS1_S0_fjjS0_j,@"STO_CUDA_ENTRY STV_DEFAULT"
_Z24calculateOverlap_wrapperPbPjPfS1_S0_fjjS0_j:
.text._Z24calculateOverlap_wrapperPbPjPfS1_S0_fjjS0_j:
[----:B------:R-:W-:Y:S01]  /*0000*/  LDC R1, c[0x0][0x37c] ;  /* 0x0000df00ff017b82 */ /* 0x000fe20000000800 */
[----:B------:R-:W0:Y:S07]  /*0010*/  S2R R0, SR_TID.X ;  /* 0x0000000000007919 */ /* 0x000e2e0000002100 */
[----:B------:R-:W1:Y:S01]  /*0020*/  S2UR UR7, SR_CTAID.X ;  /* 0x00000000000779c3 */ /* 0x000e620000002500 */
[----:B------:R-:W1:Y:S01]  /*0030*/  LDCU UR4, c[0x0][0x360] ;  /* 0x00006c00ff0477ac */ /* 0x000e620008000800 */
[----:B------:R-:W2:Y:S06]  /*0040*/  LDCU.64 UR8, c[0x0][0x358] ;  /* 0x00006b00ff0877ac */ /* 0x000eac0008000a00 */
[----:B------:R-:W3:Y:S08]  /*0050*/  LDC.64 R4, c[0x0][0x3a0] ;  /* 0x0000e800ff047b82 */ /* 0x000ef00000000a00 */
[----:B------:R-:W4:Y:S01]  /*0060*/  S2UR UR6, SR_CgaCtaId ;  /* 0x00000000000679c3 */ /* 0x000f220000008800 */
[----:B------:R-:W-:Y:S01]  /*0070*/  UMOV UR5, 0x400 ;  /* 0x0000040000057882 */ /* 0x000fe20000000000 */
[----:B------:R-:W2:Y:S01]  /*0080*/  LDCU UR14, c[0x0][0x3a8] ;  /* 0x00007500ff0e77ac */ /* 0x000ea20008000800 */
[----:B------:R-:W2:Y:S01]  /*0090*/  LDCU.64 UR12, c[0x0][0x380] ;  /* 0x00007000ff0c77ac */ /* 0x000ea20008000a00 */
[----:B-1----:R-:W-:Y:S01]  /*00a0*/  UIMAD UR4, UR4, UR7, URZ ;  /* 0x00000007040472a4 */ /* 0x002fe2000f8e02ff */
[----:B------:R-:W1:Y:S05]  /*00b0*/  LDCU.64 UR10, c[0x0][0x398] ;  /* 0x00007300ff0a77ac */ /* 0x000e6a0008000a00 */
[----:B0-----:R-:W-:-:S04]  /*00c0*/  VIADD R2, R0, UR4 ;  /* 0x0000000400027c36 */ /* 0x001fc80008000000 */
[----:B---3--:R-:W-:-:S05]  /*00d0*/  IMAD.WIDE R4, R2, 0x4, R4 ;  /* 0x0000000402047825 */ /* 0x008fca00078e0204 */
[----:B--2---:R0:W2:Y:S01]  /*00e0*/  LDG.E R8, desc[UR8][R4.64] ;  /* 0x0000000804087981 */ /* 0x0040a2000c1e1900 */
[----:B----4-:R-:W-:Y:S01]  /*00f0*/  ULEA UR5, UR6, UR5, 0x18 ;  /* 0x0000000506057291 */ /* 0x010fe2000f8ec0ff */
[----:B------:R-:W-:Y:S05]  /*0100*/  BSSY.RECONVERGENT B1, `(.L_x_6) ;  /* 0x0000095000017945 */ /* 0x000fea0003800200 */
[----:B------:R-:W-:Y:S01]  /*0110*/  LEA R3, R0, UR5, 0x2 ;  /* 0x0000000500037c11 */ /* 0x000fe2000f8e10ff */
[----:B0-----:R-:W-:-:S04]  /*0120*/  IMAD.MOV.U32 R4, RZ, RZ, RZ ;  /* 0x000000ffff047224 */ /* 0x001fc800078e00ff */
[----:B------:R0:W-:Y:S01]  /*0130*/  STS [R3], RZ ;  /* 0x000000ff03007388 */ /* 0x0001e20000000800 */
[----:B------:R-:W3:Y:S01]  /*0140*/  LDCU UR5, c[0x0][0x3a8] ;  /* 0x00007500ff0577ac */ /* 0x000ee20008000800 */
[----:B--2---:R-:W-:-:S13]  /*0150*/  ISETP.NE.AND P0, PT, R8, RZ, PT ;  /* 0x000000ff0800720c */ /* 0x004fda0003f05270 */
[----:B01-3--:R-:W-:Y:S05]  /*0160*/  @!P0 BRA `(.L_x_7) ;  /* 0x0000000800388947 */ /* 0x00bfea0003800000 */
[C---:B------:R-:W-:Y:S01]  /*0170*/  ISETP.GE.U32.AND P0, PT, R8.reuse, 0x4, PT ;  /* 0x000000040800780c */ /* 0x040fe20003f06070 */
[----:B------:R-:W-:Y:S01]  /*0180*/  BSSY.RECONVERGENT B0, `(.L_x_8) ;  /* 0x0000069000007945 */ /* 0x000fe20003800200 */
[----:B------:R-:W-:Y:S01]  /*0190*/  HFMA2 R4, -RZ, RZ, 0, 0 ;  /* 0x00000000ff047431 */ /* 0x000fe200000001ff */
[----:B------:R-:W-:Y:S01]  /*01a0*/  LOP3.LUT R5, R8, 0x3, RZ, 0xc0, !PT ;  /* 0x0000000308057812 */ /* 0x000fe200078ec0ff */
[----:B------:R-:W-:-:S09]  /*01b0*/  IMAD.MOV.U32 R7, RZ, RZ, RZ ;  /* 0x000000ffff077224 */ /* 0x000fd200078e00ff */
[----:B------:R-:W-:Y:S05]  /*01c0*/  @!P0 BRA `(.L_x_9) ;  /* 0x0000000400908947 */ /* 0x000fea0003800000 */
[----:B------:R-:W0:Y:S01]  /*01d0*/  LDC R27, c[0x0][0x3b0] ;  /* 0x0000ec00ff1b7b82 */ /* 0x000e220000000800 */
[----:B------:R-:W-:Y:S01]  /*01e0*/  LOP3.LUT R7, R8, 0xfffffffc, RZ, 0xc0, !PT ;  /* 0xfffffffc08077812 */ /* 0x000fe200078ec0ff */
[----:B------:R-:W-:Y:S01]  /*01f0*/  IMAD.MOV.U32 R4, RZ, RZ, RZ ;  /* 0x000000ffff047224 */ /* 0x000fe200078e00ff */
[----:B------:R-:W-:Y:S01]  /*0200*/  MOV R8, R2 ;  /* 0x0000000200087202 */ /* 0x000fe20000000f00 */
[----:B------:R-:W-:Y:S02]  /*0210*/  IMAD.MOV.U32 R9, RZ, RZ, RZ ;  /* 0x000000ffff097224 */ /* 0x000fe400078e00ff */
[----:B------:R-:W-:Y:S02]  /*0220*/  IMAD.MOV R28, RZ, RZ, -R7 ;  /* 0x000000ffff1c7224 */ /* 0x000fe400078e0a07 */
[----:B------:R-:W1:Y:S08]  /*0230*/  LDC R6, c[0x0][0x3ac] ;  /* 0x0000eb00ff067b82 */ /* 0x000e700000000800 */
[----:B------:R-:W2:Y:S08]  /*0240*/  LDC.64 R14, c[0x0][0x390] ;  /* 0x0000e400ff0e7b82 */ /* 0x000eb00000000a00 */
[----:B------:R-:W3:Y:S01]  /*0250*/  LDC.64 R12, c[0x0][0x388] ;  /* 0x0000e200ff0c7b82 */ /* 0x000ee20000000a00 */
[----:B0-----:R-:W-:-:S07]  /*0260*/  IMAD R27, R2, R27, 0x3 ;  /* 0x00000003021b7424 */ /* 0x001fce00078e021b */
[----:B------:R-:W0:Y:S02]  /*0270*/  LDC.64 R10, c[0x0][0x380] ;  /* 0x0000e000ff0a7b82 */ /* 0x000e240000000a00 */
.L_x_18:
[----:B------:R-:W-:-:S05]  /*0280*/  IADD3 R21, PT, PT, R27, -0x3, RZ ;  /* 0xfffffffd1b157810 */ /* 0x000fca0007ffe0ff */
[----:B---3--:R-:W-:-:S06]  /*0290*/  IMAD.WIDE.U32 R18, R21, 0x4, R12 ;  /* 0x0000000415127825 */ /* 0x008fcc00078e000c */
[----:B-1----:R-:W1:Y:S02]  /*02a0*/  LDG.E R19, desc[UR8][R18.64] ;  /* 0x0000000812137981 */ /* 0x002e64000c1e1900 */
[----:B-1----:R-:W-:-:S05]  /*02b0*/  IMAD R17, R6, UR7, R19 ;  /* 0x0000000706117c24 */ /* 0x002fca000f8e0213 */
[----:B0-----:R-:W-:-:S05]  /*02c0*/  IADD3 R16, P0, PT, R17, R10, RZ ;  /* 0x0000000a11107210 */ /* 0x001fca0007f1e0ff */
[----:B------:R-:W-:-:S05]  /*02d0*/  IMAD.X R17, RZ, RZ, R11, P0 ;  /* 0x000000ffff117224 */ /* 0x000fca00000e060b */
[----:B------:R-:W3:Y:S01]  /*02e0*/  LDG.E.U8 R16, desc[UR8][R16.64] ;  /* 0x0000000810107981 */ /* 0x000ee2000c1e1100 */
[----:B------:R-:W-:Y:S01]  /*02f0*/  BSSY.RECONVERGENT B2, `(.L_x_10) ;  /* 0x000000f000027945 */ /* 0x000fe20003800200 */
[C---:B------:R-:W-:Y:S01]  /*0300*/  VIADD R29, R27.reuse, 0xfffffffe ;  /* 0xfffffffe1b1d7836 */ /* 0x040fe20000000000 */
[----:B------:R-:W-:Y:S02]  /*0310*/  IADD3 R26, PT, PT, R27, -0x1, RZ ;  /* 0xffffffff1b1a7810 */ /* 0x000fe40007ffe0ff */
[----:B---3--:R-:W-:-:S13]  /*0320*/  ISETP.NE.AND P0, PT, R16, RZ, PT ;  /* 0x000000ff1000720c */ /* 0x008fda0003f05270 */
[----:B----4-:R-:W-:Y:S05]  /*0330*/  @!P0 BRA `(.L_x_11) ;  /* 0x0000000000288947 */ /* 0x010fea0003800000 */
[----:B--2---:R-:W-:-:S06]  /*0340*/  IMAD.WIDE.U32 R18, R21, 0x4, R14 ;  /* 0x0000000415127825 */ /* 0x004fcc00078e000e */
[----:B------:R-:W2:Y:S02]  /*0350*/  LDG.E R18, desc[UR8][R18.64] ;  /* 0x0000000812127981 */ /* 0x000ea4000c1e1900 */
[----:B--2---:R-:W-:-:S13]  /*0360*/  FSETP.GE.AND P0, PT, R18, UR5, PT ;  /* 0x0000000512007c0b */ /* 0x004fda000bf06000 */
[----:B------:R-:W0:Y:S02]  /*0370*/  @P0 LDC.64 R16, c[0x0][0x398] ;  /* 0x0000e600ff100b82 */ /* 0x000e240000000a00 */
[----:B0-----:R-:W-:-:S06]  /*0380*/  @P0 IMAD.WIDE R16, R8, 0x4, R16 ;  /* 0x0000000408100825 */ /* 0x001fcc00078e0210 */
[----:B------:R-:W2:Y:S01]  /*0390*/  @P0 LDG.E R16, desc[UR8][R16.64] ;  /* 0x0000000810100981 */ /* 0x000ea2000c1e1900 */
[----:B------:R-:W-:-:S05]  /*03a0*/  @P0 I2FP.F32.U32 R21, R4 ;  /* 0x0000000400150245 */ /* 0x000fca0000201000 */
[----:B--2---:R-:W-:-:S04]  /*03b0*/  @P0 FADD R21, R16, R21 ;  /* 0x0000001510150221 */ /* 0x004fc80000000000 */
[----:B------:R-:W0:Y:S02]  /*03c0*/  @P0 F2I.U32.TRUNC.NTZ R4, R21 ;  /* 0x0000001500040305 */ /* 0x000e24000020f000 */
[----:B0-----:R0:W-:Y:S02]  /*03d0*/  @P0 STS [R3], R4 ;  /* 0x0000000403000388 */ /* 0x0011e40000000800 */
.L_x_11:
[----:B------:R-:W-:Y:S05]  /*03e0*/  BSYNC.RECONVERGENT B2 ;  /* 0x0000000000027941 */ /* 0x000fea0003800200 */
.L_x_10:
[----:B------:R-:W-:-:S04]  /*03f0*/  IMAD.WIDE.U32 R18, R29, 0x4, R12 ;  /* 0x000000041d127825 */ /* 0x000fc800078e000c */
[--C-:B------:R-:W-:Y:S02]  /*0400*/  IMAD.WIDE.U32 R22, R26, 0x4, R12.reuse ;  /* 0x000000041a167825 */ /* 0x100fe400078e000c */
[----:B------:R-:W3:Y:S02]  /*0410*/  LDG.E R19, desc[UR8][R18.64] ;  /* 0x0000000812137981 */ /* 0x000ee4000c1e1900 */
[----:B------:R-:W-:Y:S02]  /*0420*/  IMAD.WIDE.U32 R24, R27, 0x4, R12 ;  /* 0x000000041b187825 */ /* 0x000fe400078e000c */
[----:B------:R-:W4:Y:S04]  /*0430*/  LDG.E R23, desc[UR8][R22.64] ;  /* 0x0000000816177981 */ /* 0x000f28000c1e1900 */
[----:B------:R-:W5:Y:S01]  /*0440*/  LDG.E R25, desc[UR8][R24.64] ;  /* 0x0000000818197981 */ /* 0x000f62000c1e1900 */
[----:B---3--:R-:W-:-:S02]  /*0450*/  IMAD R17, R6, UR7, R19 ;  /* 0x0000000706117c24 */ /* 0x008fc4000f8e0213 */
[----:B----4-:R-:W-:-:S03]  /*0460*/  IMAD R21, R6, UR7, R23 ;  /* 0x0000000706157c24 */ /* 0x010fc6000f8e0217 */
[-C--:B------:R-:W-:Y:S01]  /*0470*/  IADD3 R16, P0, PT, R17, R10.reuse, RZ ;  /* 0x0000000a11107210 */ /* 0x080fe20007f1e0ff */
[----:B-----5:R-:W-:Y:S01]  /*0480*/  IMAD R20, R6, UR7, R25 ;  /* 0x0000000706147c24 */ /* 0x020fe2000f8e0219 */
[----:B------:R-:W-:-:S03]  /*0490*/  IADD3 R18, P1, PT, R21, R10, RZ ;  /* 0x0000000a15127210 */ /* 0x000fc60007f3e0ff */
[--C-:B------:R-:W-:Y:S01]  /*04a0*/  IMAD.X R17, RZ, RZ, R11.reuse, P0 ;  /* 0x000000ffff117224 */ /* 0x100fe200000e060b */
[----:B------:R-:W-:Y:S01]  /*04b0*/  IADD3 R20, P0, PT, R20, R10, RZ ;  /* 0x0000000a14147210 */ /* 0x000fe20007f1e0ff */
[----:B------:R-:W-:-:S03]  /*04c0*/  IMAD.X R19, RZ, RZ, R11, P1 ;  /* 0x000000ffff137224 */ /* 0x000fc600008e060b */
[----:B------:R-:W3:Y:S01]  /*04d0*/  LDG.E.U8 R16, desc[UR8][R16.64] ;  /* 0x0000000810107981 */ /* 0x000ee2000c1e1100 */
[----:B------:R-:W-:-:S03]  /*04e0*/  IADD3.X R21, PT, PT, RZ, R11, RZ, P0, !PT ;  /* 0x0000000bff157210 */ /* 0x000fc600007fe4ff */
[----:B------:R-:W4:Y:S04]  /*04f0*/  LDG.E.U8 R18, desc[UR8][R18.64] ;  /* 0x0000000812127981 */ /* 0x000f28000c1e1100 */
[----:B------:R-:W5:Y:S01]  /*0500*/  LDG.E.U8 R20, desc[UR8][R20.64] ;  /* 0x0000000814147981 */ /* 0x000f62000c1e1100 */
[----:B------:R-:W-:Y:S01]  /*0510*/  SHF.R.S32.HI R23, RZ, 0x1f, R9 ;  /* 0x0000001fff177819 */ /* 0x000fe20000011409 */
[----:B------:R-:W-:Y:S01]  /*0520*/  VIADD R28, R28, 0x4 ;  /* 0x000000041c1c7836 */ /* 0x000fe20000000000 */
[C---:B------:R-:W-:Y:S01]  /*0530*/  IADD3 R24, P0, PT, R2.reuse, R9, RZ ;  /* 0x0000000902187210 */ /* 0x040fe20007f1e0ff */
[----:B------:R-:W-:Y:S03]  /*0540*/  BSSY.RECONVERGENT B2, `(.L_x_12) ;  /* 0x0000011000027945 */ /* 0x000fe60003800200 */
[----:B------:R-:W-:-:S02]  /*0550*/  LEA.HI.X.SX32 R23, R2, R23, 0x1, P0 ;  /* 0x0000001702177211 */ /* 0x000fc400000f0eff */
[----:B------:R-:W-:Y:S02]  /*0560*/  LEA R22, P4, R24, UR10, 0x2 ;  /* 0x0000000a18167c11 */ /* 0x000fe4000f8810ff */
[----:B------:R-:W-:Y:S02]  /*0570*/  ISETP.NE.AND P1, PT, R28, RZ, PT ;  /* 0x000000ff1c00720c */ /* 0x000fe40003f25270 */
[----:B------:R-:W-:Y:S02]  /*0580*/  LEA.HI.X R23, R24, UR11, R23, 0x2, P4 ;  /* 0x0000000b18177c11 */ /* 0x000fe4000a0f1417 */
[----:B---3--:R-:W-:Y:S02]  /*0590*/  ISETP.NE.AND P3, PT, R16, RZ, PT ;  /* 0x000000ff1000720c */ /* 0x008fe40003f65270 */
[----:B----4-:R-:W-:Y:S02]  /*05a0*/  ISETP.NE.AND P2, PT, R18, RZ, PT ;  /* 0x000000ff1200720c */ /* 0x010fe40003f45270 */
[----:B-----5:R-:W-:-:S09]  /*05b0*/  ISETP.NE.AND P0, PT, R20, RZ, PT ;  /* 0x000000ff1400720c */ /* 0x020fd20003f05270 */
[----:B------:R-:W-:Y:S05]  /*05c0*/  @!P3 BRA `(.L_x_13) ;  /* 0x000000000020b947 */ /* 0x000fea0003800000 */
[----:B--2---:R-:W-:-:S06]  /*05d0*/  IMAD.WIDE.U32 R16, R29, 0x4, R14 ;  /* 0x000000041d107825 */ /* 0x004fcc00078e000e */
[----:B------:R-:W2:Y:S02]  /*05e0*/  LDG.E R16, desc[UR8][R16.64] ;  /* 0x0000000810107981 */ /* 0x000ea4000c1e1900 */
[----:B--2---:R-:W-:-:S13]  /*05f0*/  FSETP.GE.AND P3, PT, R16, UR5, PT ;  /* 0x0000000510007c0b */ /* 0x004fda000bf66000 */
[----:B------:R-:W2:Y:S01]  /*0600*/  @P3 LDG.E R18, desc[UR8][R22.64+0x4] ;  /* 0x0000040816123981 */ /* 0x000ea2000c1e1900 */
[----:B------:R-:W-:-:S05]  /*0610*/  @P3 I2FP.F32.U32 R19, R4 ;  /* 0x0000000400133245 */ /* 0x000fca0000201000 */
[----:B--2---:R-:W-:-:S04]  /*0620*/  @P3 FADD R18, R19, R18 ;  /* 0x0000001213123221 */ /* 0x004fc80000000000 */
[----:B0-----:R-:W0:Y:S02]  /*0630*/  @P3 F2I.U32.TRUNC.NTZ R4, R18 ;  /* 0x0000001200043305 */ /* 0x001e24000020f000 */
[----:B0-----:R1:W-:Y:S02]  /*0640*/  @P3 STS [R3], R4 ;  /* 0x0000000403003388 */ /* 0x0013e40000000800 */
.L_x_13:
[----:B------:R-:W-:Y:S05]  /*0650*/  BSYNC.RECONVERGENT B2 ;  /* 0x0000000000027941 */ /* 0x000fea0003800200 */
.L_x_12:
[----:B------:R-:W-:Y:S04]  /*0660*/  BSSY.RECONVERGENT B2, `(.L_x_14) ;  /* 0x000000a000027945 */ /* 0x000fe80003800200 */
[----:B------:R-:W-:Y:S05]  /*0670*/  @!P2 BRA `(.L_x_15) ;  /* 0x000000000020a947 */ /* 0x000fea0003800000 */
[----:B--2---:R-:W-:-:S06]  /*0680*/  IMAD.WIDE.U32 R16, R26, 0x4, R14 ;  /* 0x000000041a107825 */ /* 0x004fcc00078e000e */
[----:B------:R-:W2:Y:S02]  /*0690*/  LDG.E R16, desc[UR8][R16.64] ;  /* 0x0000000810107981 */ /* 0x000ea4000c1e1900 */
[----:B--2---:R-:W-:-:S13]  /*06a0*/  FSETP.GE.AND P2, PT, R16, UR5, PT ;  /* 0x0000000510007c0b */ /* 0x004fda000bf46000 */
[----:B------:R-:W2:Y:S01]  /*06b0*/  @P2 LDG.E R18, desc[UR8][R22.64+0x8] ;  /* 0x0000080816122981 */ /* 0x000ea2000c1e1900 */
[----:B------:R-:W-:-:S05]  /*06c0*/  @P2 I2FP.F32.U32 R19, R4 ;  /* 0x0000000400132245 */ /* 0x000fca0000201000 */
[----:B--2---:R-:W-:-:S04]  /*06d0*/  @P2 FADD R18, R19, R18 ;  /* 0x0000001213122221 */ /* 0x004fc80000000000 */
[----:B01----:R-:W0:Y:S02]  /*06e0*/  @P2 F2I.U32.TRUNC.NTZ R4, R18 ;  /* 0x0000001200042305 */ /* 0x003e24000020f000 */
[----:B0-----:R3:W-:Y:S02]  /*06f0*/  @P2 STS [R3], R4 ;  /* 0x0000000403002388 */ /* 0x0017e40000000800 */
.L_x_15:
[----:B------:R-:W-:Y:S05]  /*0700*/  BSYNC.RECONVERGENT B2 ;  /* 0x0000000000027941 */ /* 0x000fea0003800200 */
.L_x_14:
[----:B------:R-:W-:Y:S04]  /*0710*/  BSSY.RECONVERGENT B2, `(.L_x_16) ;  /* 0x000000b000027945 */ /* 0x000fe80003800200 */
[----:B------:R-:W-:Y:S05]  /*0720*/  @!P0 BRA `(.L_x_17) ;  /* 0x0000000000248947 */ /* 0x000fea0003800000 */
[----:B--2---:R-:W-:-:S06]  /*0730*/  IMAD.WIDE.U32 R16, R27, 0x4, R14 ;  /* 0x000000041b107825 */ /* 0x004fcc00078e000e */
[----:B------:R-:W2:Y:S02]  /*0740*/  LDG.E R16, desc[UR8][R16.64] ;  /* 0x0000000810107981 */ /* 0x000ea4000c1e1900 */
[----:B--2---:R-:W-:-:S13]  /*0750*/  FSETP.GE.AND P0, PT, R16, UR5, PT ;  /* 0x0000000510007c0b */ /* 0x004fda000bf06000 */
[----:B------:R-:W-:Y:S05]  /*0760*/  @!P0 BRA `(.L_x_17) ;  /* 0x0000000000148947 */ /* 0x000fea0003800000 */
[----:B------:R-:W0:Y:S01]  /*0770*/  LDG.E R22, desc[UR8][R22.64+0xc] ;  /* 0x00000c0816167981 */ /* 0x000e22000c1e1900 */
[----:B------:R-:W-:-:S05]  /*0780*/  I2FP.F32.U32 R17, R4 ;  /* 0x0000000400117245 */ /* 0x000fca0000201000 */
[----:B01-3--:R-:W-:-:S06]  /*0790*/  FADD R4, R17, R22 ;  /* 0x0000001611047221 */ /* 0x00bfcc0000000000 */
[----:B------:R-:W0:Y:S02]  /*07a0*/  F2I.U32.TRUNC.NTZ R4, R4 ;  /* 0x0000000400047305 */ /* 0x000e24000020f000 */
[----:B0-----:R4:W-:Y:S02]  /*07b0*/  STS [R3], R4 ;  /* 0x0000000403007388 */ /* 0x0019e40000000800 */
.L_x_17:
[----:B------:R-:W-:Y:S05]  /*07c0*/  BSYNC.RECONVERGENT B2 ;  /* 0x0000000000027941 */ /* 0x000fea0003800200 */
.L_x_16:
[----:B------:R-:W-:Y:S01]  /*07d0*/  VIADD R9, R9, 0x4 ;  /* 0x0000000409097836 */ /* 0x000fe20000000000 */
[----:B------:R-:W-:Y:S01]  /*07e0*/  IADD3 R8, PT, PT, R8, 0x4, RZ ;  /* 0x0000000408087810 */ /* 0x000fe20007ffe0ff */
[----:B------:R-:W-:Y:S01]  /*07f0*/  VIADD R27, R27, 0x4 ;  /* 0x000000041b1b7836 */ /* 0x000fe20000000000 */
[----:B------:R-:W-:Y:S06]  /*0800*/  @P1 BRA `(.L_x_18) ;  /* 0xfffffff8009c1947 */ /* 0x000fec000383ffff */
.L_x_9:
[----:B------:R-:W-:Y:S05]  /*0810*/  BSYNC.RECONVERGENT B0 ;  /* 0x0000000000007941 */ /* 0x000fea0003800200 */
.L_x_8:
[----:B------:R-:W-:-:S13]  /*0820*/  ISETP.NE.AND P0, PT, R5, RZ, PT ;  /* 0x000000ff0500720c */ /* 0x000fda0003f05270 */
[----:B------:R-:W-:Y:S05]  /*0830*/  @!P0 BRA `(.L_x_7) ;  /* 0x0000000000848947 */ /* 0x000fea0003800000 */
[----:B------:R-:W0:Y:S01]  /*0840*/  LDC R6, c[0x0][0x3ac] ;  /* 0x0000eb00ff067b82 */ /* 0x000e220000000800 */
[----:B------:R-:W5:Y:S01]  /*0850*/  LDCU UR6, c[0x0][0x3b0] ;  /* 0x00007600ff0677ac */ /* 0x000f620008000800 */
[----:B--2---:R-:W-:Y:S02]  /*0860*/  IADD3 R15, PT, PT, R0, UR4, R7 ;  /* 0x00000004000f7c10 */ /* 0x004fe4000fffe007 */
[----:B------:R-:W-:-:S04]  /*0870*/  IADD3 R5, PT, PT, -R5, RZ, RZ ;  /* 0x000000ff05057210 */ /* 0x000fc80007ffe1ff */
[----:B------:R-:W2:Y:S08]  /*0880*/  LDC.64 R8, c[0x0][0x390] ;  /* 0x0000e400ff087b82 */ /* 0x000eb00000000a00 */
[----:B------:R-:W0:Y:S01]  /*0890*/  LDC.64 R10, c[0x0][0x388] ;  /* 0x0000e200ff0a7b82 */ /* 0x000e220000000a00 */
[----:B-----5:R-:W-:-:S07]  /*08a0*/  IMAD R7, R2, UR6, R7 ;  /* 0x0000000602077c24 */ /* 0x020fce000f8e0207 */
[----:B------:R-:W0:Y:S02]  /*08b0*/  LDC.64 R12, c[0x0][0x398] ;  /* 0x0000e600ff0c7b82 */ /* 0x000e240000000a00 */
.L_x_21:
[----:B0-----:R-:W-:-:S06]  /*08c0*/  IMAD.WIDE.U32 R16, R7, 0x4, R10 ;  /* 0x0000000407107825 */ /* 0x001fcc00078e000a */
[----:B------:R-:W5:Y:S02]  /*08d0*/  LDG.E R17, desc[UR8][R16.64] ;  /* 0x0000000810117981 */ /* 0x000f64000c1e1900 */
[----:B-----5:R-:W-:-:S05]  /*08e0*/  IMAD R18, R6, UR7, R17 ;  /* 0x0000000706127c24 */ /* 0x020fca000f8e0211 */
[----:B------:R-:W-:-:S05]  /*08f0*/  IADD3 R18, P0, PT, R18, UR12, RZ ;  /* 0x0000000c12127c10 */ /* 0x000fca000ff1e0ff */
[----:B------:R-:W-:-:S05]  /*0900*/  IMAD.X R19, RZ, RZ, UR13, P0 ;  /* 0x0000000dff137e24 */ /* 0x000fca00080e06ff */
[----:B------:R-:W5:Y:S01]  /*0910*/  LDG.E.U8 R18, desc[UR8][R18.64] ;  /* 0x0000000812127981 */ /* 0x000f62000c1e1100 */
[----:B------:R-:W-:Y:S01]  /*0920*/  IADD3 R5, PT, PT, R5, 0x1, RZ ;  /* 0x0000000105057810 */ /* 0x000fe20007ffe0ff */
[----:B------:R-:W-:Y:S03]  /*0930*/  BSSY.RECONVERGENT B0, `(.L_x_19) ;  /* 0x000000e000007945 */ /* 0x000fe60003800200 */
[----:B------:R-:W-:Y:S02]  /*0940*/  ISETP.NE.AND P1, PT, R5, RZ, PT ;  /* 0x000000ff0500720c */ /* 0x000fe40003f25270 */
[----:B-----5:R-:W-:-:S13]  /*0950*/  ISETP.NE.AND P0, PT, R18, RZ, PT ;  /* 0x000000ff1200720c */ /* 0x020fda0003f05270 */
[----:B------:R-:W-:Y:S05]  /*0960*/  @!P0 BRA `(.L_x_20) ;  /* 0x0000000000288947 */ /* 0x000fea0003800000 */
[----:B--2---:R-:W-:-:S06]  /*0970*/  IMAD.WIDE.U32 R16, R7, 0x4, R8 ;  /* 0x0000000407107825 */ /* 0x004fcc00078e0008 */
[----:B------:R-:W2:Y:S02]  /*0980*/  LDG.E R16, desc[UR8][R16.64] ;  /* 0x0000000810107981 */ /* 0x000ea4000c1e1900 */
[----:B--2---:R-:W-:-:S13]  /*0990*/  FSETP.GE.AND P0, PT, R16, UR14, PT ;  /* 0x0000000e10007c0b */ /* 0x004fda000bf06000 */
[----:B------:R-:W-:Y:S05]  /*09a0*/  @!P0 BRA `(.L_x_20) ;  /* 0x0000000000188947 */ /* 0x000fea0003800000 */
[----:B------:R-:W-:-:S06]  /*09b0*/  IMAD.WIDE R16, R15, 0x4, R12 ;  /* 0x000000040f107825 */ /* 0x000fcc00078e020c */
[----:B------:R-:W1:Y:S01]  /*09c0*/  LDG.E R16, desc[UR8][R16.64] ;  /* 0x0000000810107981 */ /* 0x000e62000c1e1900 */
[----:B------:R-:W-:-:S05]  /*09d0*/  I2FP.F32.U32 R19, R4 ;  /* 0x0000000400137245 */ /* 0x000fca0000201000 */
[----:B-1-34-:R-:W-:-:S06]  /*09e0*/  FADD R4, R19, R16 ;  /* 0x0000001013047221 */ /* 0x01afcc0000000000 */
[----:B------:R-:W0:Y:S02]  /*09f0*/  F2I.U32.TRUNC.NTZ R4, R4 ;  /* 0x0000000400047305 */ /* 0x000e24000020f000 */
[----:B0-----:R0:W-:Y:S02]  /*0a00*/  STS [R3], R4 ;  /* 0x0000000403007388 */ /* 0x0011e40000000800 */
.L_x_20:
[----:B------:R-:W-:Y:S05]  /*0a10*/  BSYNC.RECONVERGENT B0 ;  /* 0x0000000000007941 */ /* 0x000fea0003800200 */
.L_x_19:
[----:B------:R-:W-:Y:S01]  /*0a20*/  VIADD R15, R15, 0x1 ;  /* 0x000000010f0f7836 */ /* 0x000fe20000000000 */
[----:B------:R-:W-:Y:S01]  /*0a30*/  IADD3 R7, PT, PT, R7, 0x1, RZ ;  /* 0x0000000107077810 */ /* 0x000fe20007ffe0ff */
[----:B------:R-:W-:Y:S06]  /*0a40*/  @P1 BRA `(.L_x_21) ;  /* 0xfffffffc009c1947 */ /* 0x000fec000383ffff */
.L_x_7:
[----:B------:R-:W-:Y:S05]  /*0a50*/  BSYNC.RECONVERGENT B1 ;  /* 0x0000000000017941 */ /* 0x000fea0003800200 */
.L_x_6:
[----:B------:R-:W5:Y:S02]  /*0a60*/  LDCU UR6, c[0x0][0x3c0] ;  /* 0x00007800ff0677ac */ /* 0x000f640008000800 */
[----:B-----5:R-:W-:-:S13]  /*0a70*/  ISETP.GE.U32.AND P0, PT, R2, UR6, PT ;  /* 0x0000000602007c0c */ /* 0x020fda000bf06070 */
[----:B------:R-:W-:Y:S05]  /*0a80*/  @P0 EXIT ;  /* 0x000000000000094d */ /* 0x000fea0003800000 */
[----:B------:R-:W0:Y:S02]  /*0a90*/  LDC.64 R6, c[0x0][0x3b8] ;  /* 0x0000ee00ff067b82 */ /* 0x000e240000000a00 */
[----:B01-34-:R-:W-:-:S05]  /*0aa0*/  IMAD.WIDE.U32 R2, R2, 0x4, R6 ;  /* 0x0000000402027825 */ /* 0x01bfca00078e0006 */
[----:B------:R-:W-:Y:S01]  /*0ab0*/  STG.E desc[UR8][R2.64], R4 ;  /* 0x0000000402007986 */ /* 0x000fe2000c101908 */
[----:B------:R-:W-:Y:S05]  /*0ac0*/  EXIT ;  /* 0x000000000000794d */ /* 0x000fea0003800000 */
.L_x_22:
        /* <DEDUP_REMOVED lines=11> */
.L_x_84:


//--------------------- .text._Z15overlap_inhibitP4args --------------------------
	.section	.text._Z15overlap_inhibitP4args,"ax",@progbits
	.align	128
        .global         _Z15overlap_inhibitP4args
        .type           _Z15overlap_inhibitP4args,@function
        .size           _Z15overlap_inhibitP4args,(.L_x_85 - _Z15overlap_inhibitP4args)
        .other          _Z15overlap_inhibitP4args,@"STO_CUDA_ENTRY STV_DEFAULT"
_Z15overlap_inhibitP4args:
.text._Z15overlap_inhibitP4args:
[----:B------:R-:W-:Y:S01]  /*0000*/  LDC R1, c[0x0][0x37c] ;  /* 0x0000df00ff017b82 */ /* 0x000fe20000000800 */
[----:B------:R-:W0:Y:S07]  /*0010*/  S2R R3, SR_TID.X ;  /* 0x0000000000037919 */ /* 0x000e2e0000002100 */
[----:B------:R-:W0:Y:S01]  /*0020*/  S2UR UR10, SR_CTAID.X ;  /* 0x00000000000a79c3 */ /* 0x000e220000002500 */
[----:B------:R-:W1:Y:S07]  /*0030*/  LDCU.64 UR8, c[0x0][0x358] ;  /* 0x00006b00ff0877ac */ /* 0x000e6e0008000a00 */
[----:B------:R-:W1:Y:S01]  /*0040*/  LDC.64 R26, c[0x0][0x380] ;  /* 0x0000e000ff1a7b82 */ /* 0x000e620000000a00 */
[----:B------:R-:W2:Y:S07]  /*0050*/  S2R R0, SR_CgaCtaId ;  /* 0x0000000000007919 */ /* 0x000eae0000008800 */
[----:B------:R-:W3:Y:S01]  /*0060*/  LDC R14, c[0x0][0x360] ;  /* 0x0000d800ff0e7b82 */ /* 0x000ee20000000800 */
[----:B------:R-:W-:Y:S01]  /*0070*/  MOV R15, 0x400 ;  /* 0x00000400000f7802 */ /* 0x000fe20000000f00 */
[----:B------:R-:W4:Y:S01]  /*0080*/  LDCU.64 UR6, c[0x0][0x380] ;  /* 0x00007000ff0677ac */ /* 0x000f220008000a00 */
[----:B0-----:R-:W-:Y:S01]  /*0090*/  LOP3.LUT P0, RZ, R3, UR10, RZ, 0xfc, !PT ;  /* 0x0000000a03ff7c12 */ /* 0x001fe2000f80fcff */
[----:B-1----:R-:W4:Y:S04]  /*00a0*/  LDG.E.64 R4, desc[UR8][R26.64+0x80] ;  /* 0x000080081a047981 */ /* 0x002f28000c1e1b00 */
[----:B------:R0:W5:Y:S04]  /*00b0*/  LDG.E R16, desc[UR8][R26.64+0x10] ;  /* 0x000010081a107981 */ /* 0x000168000c1e1900 */
[----:B------:R0:W5:Y:S04]  /*00c0*/  LDG.E.64 R12, desc[UR8][R26.64+0x48] ;  /* 0x000048081a0c7981 */ /* 0x000168000c1e1b00 */
[----:B------:R-:W4:Y:S01]  /*00d0*/  @!P0 LDG.E R2, desc[UR8][R26.64+0xc8] ;  /* 0x0000c8081a028981 */ /* 0x000f22000c1e1900 */
[----:B--2---:R-:W-:Y:S01]  /*00e0*/  LEA R15, R0, R15, 0x18 ;  /* 0x0000000f000f7211 */ /* 0x004fe200078ec0ff */
[----:B---3--:R-:W-:-:S04]  /*00f0*/  IMAD R17, R14, UR10, R3 ;  /* 0x0000000a0e117c24 */ /* 0x008fc8000f8e0203 */
[----:B------:R-:W-:-:S05]  /*0100*/  IMAD R0, R3, 0x4, R15 ;  /* 0x0000000403007824 */ /* 0x000fca00078e020f */
[----:B------:R0:W-:Y:S01]  /*0110*/  STS [R0], RZ ;  /* 0x000000ff00007388 */ /* 0x0001e20000000800 */
[----:B----4-:R-:W-:-:S04]  /*0120*/  IMAD.WIDE R4, R17, 0x4, R4 ;  /* 0x0000000411047825 */ /* 0x010fc800078e0204 */
[----:B------:R-:W-:-:S05]  /*0130*/  @!P0 VIADD R3, R2, 0x1 ;  /* 0x0000000102038836 */ /* 0x000fca0000000000 */
[----:B------:R0:W-:Y:S04]  /*0140*/  @!P0 STG.E desc[UR8][R26.64+0xc8], R3 ;  /* 0x0000c8031a008986 */ /* 0x0001e8000c101908 */
[----:B------:R-:W2:Y:S01]  /*0150*/  LD.E R29, desc[UR8][R4.64] ;  /* 0x00000008041d7980 */ /* 0x000ea2000c101900 */
[----:B------:R-:W-:Y:S01]  /*0160*/  UMOV UR4, 0xc8 ;  /* 0x000000c800047882 */ /* 0x000fe20000000000 */
[----:B------:R-:W-:Y:S02]  /*0170*/  UMOV UR5, 0x0 ;  /* 0x0000000000057882 */ /* 0x000fe40000000000 */
[----:B------:R-:W-:-:S04]  /*0180*/  UIMAD.WIDE.U32 UR4, UR6, 0x1, UR4 ;  /* 0x00000001060478a5 */ /* 0x000fc8000f8e0004 */
[----:B------:R-:W-:Y:S01]  /*0190*/  UIADD3 UR6, UPT, UPT, UR5, UR7, URZ ;  /* 0x0000000705067290 */ /* 0x000fe2000fffe0ff */
[----:B------:R-:W-:Y:S01]  /*01a0*/  BSSY.RECONVERGENT B0, `(.L_x_23) ;  /* 0x000002b000007945 */ /* 0x000fe20003800200 */
[----:B------:R-:W-:Y:S02]  /*01b0*/  IMAD.U32 R21, RZ, RZ, UR5 ;  /* 0x00000005ff157e24 */ /* 0x000fe4000f8e00ff */
[----:B------:R-:W-:Y:S02]  /*01c0*/  IMAD.U32 R20, RZ, RZ, UR4 ;  /* 0x00000004ff147e24 */ /* 0x000fe4000f8e00ff */
[----:B------:R-:W-:Y:S02]  /*01d0*/  MOV R21, UR6 ;  /* 0x0000000600157c02 */ /* 0x000fe40008000f00 */
[----:B--2---:R-:W-:-:S13]  /*01e0*/  ISETP.NE.AND P0, PT, R29, RZ, PT ;  /* 0x000000ff1d00720c */ /* 0x004fda0003f05270 */
[----:B0-----:R-:W-:Y:S05]  /*01f0*/  @!P0 BRA `(.L_x_24) ;  /* 0x0000000000948947 */ /* 0x001fea0003800000 */
[----:B------:R-:W2:Y:S04]  /*0200*/  LDG.E R23, desc[UR8][R26.64+0x98] ;  /* 0x000098081a177981 */ /* 0x000ea8000c1e1900 */
[----:B------:R-:W3:Y:S04]  /*0210*/  LDG.E R24, desc[UR8][R26.64+0x94] ;  /* 0x000094081a187981 */ /* 0x000ee8000c1e1900 */
[----:B------:R0:W5:Y:S04]  /*0220*/  LDG.E R2, desc[UR8][R26.64+0x1c] ;  /* 0x00001c081a027981 */ /* 0x000168000c1e1900 */
[----:B------:R0:W5:Y:S04]  /*0230*/  LDG.E.64 R6, desc[UR8][R20.64+-0x60] ;  /* 0xffffa00814067981 */ /* 0x000168000c1e1b00 */
[----:B------:R0:W5:Y:S04]  /*0240*/  LDG.E.64 R8, desc[UR8][R20.64+-0x68] ;  /* 0xffff980814087981 */ /* 0x000168000c1e1b00 */
[----:B------:R0:W5:Y:S04]  /*0250*/  LDG.E.64 R10, desc[UR8][R20.64+-0x70] ;  /* 0xffff9008140a7981 */ /* 0x000168000c1e1b00 */
[----:B------:R0:W5:Y:S01]  /*0260*/  LDG.E.64 R18, desc[UR8][R20.64+-0x88] ;  /* 0xffff780814127981 */ /* 0x000162000c1e1b00 */
[----:B------:R-:W-:-:S02]  /*0270*/  IMAD.MOV.U32 R3, RZ, RZ, RZ ;  /* 0x000000ffff037224 */ /* 0x000fc400078e00ff */
[----:B------:R-:W-:Y:S02]  /*0280*/  IMAD.MOV.U32 R22, RZ, RZ, RZ ;  /* 0x000000ffff167224 */ /* 0x000fe400078e00ff */
[----:B--2---:R-:W-:Y:S02]  /*0290*/  IMAD R23, R23, UR10, RZ ;  /* 0x0000000a17177c24 */ /* 0x004fe4000f8e02ff */
[----:B0--3--:R-:W-:-:S07]  /*02a0*/  IMAD R25, R24, R17, RZ ;  /* 0x0000001118197224 */ /* 0x009fce00078e02ff */
.L_x_27:
[----:B------:R-:W-:-:S04]  /*02b0*/  IMAD.IADD R24, R25, 0x1, R22 ;  /* 0x0000000119187824 */ /* 0x000fc800078e0216 */
[----:B-----5:R-:W-:-:S06]  /*02c0*/  IMAD.WIDE.U32 R26, R24, 0x4, R10 ;  /* 0x00000004181a7825 */ /* 0x020fcc00078e000a */
[----:B------:R-:W2:Y:S02]  /*02d0*/  LD.E R26, desc[UR8][R26.64] ;  /* 0x000000081a1a7980 */ /* 0x000ea4000c101900 */
[----:B--2---:R-:W-:-:S05]  /*02e0*/  IMAD.IADD R21, R23, 0x1, R26 ;  /* 0x0000000117157824 */ /* 0x004fca00078e021a */
[----:B------:R-:W-:-:S04]  /*02f0*/  IADD3 R20, P0, PT, R18, R21, RZ ;  /* 0x0000001512147210 */ /* 0x000fc80007f1e0ff */
[----:B------:R-:W-:-:S05]  /*0300*/  IADD3.X R21, PT, PT, RZ, R19, RZ, P0, !PT ;  /* 0x00000013ff157210 */ /* 0x000fca00007fe4ff */
[----:B------:R-:W2:Y:S01]  /*0310*/  LD.E.U8 R20, desc[UR8][R20.64] ;  /* 0x0000000814147980 */ /* 0x000ea2000c101100 */
[----:B------:R-:W-:Y:S01]  /*0320*/  BSSY.RECONVERGENT B1, `(.L_x_25) ;  /* 0x000000f000017945 */ /* 0x000fe20003800200 */
[----:B--2---:R-:W-:-:S13]  /*0330*/  ISETP.NE.AND P0, PT, R20, RZ, PT ;  /* 0x000000ff1400720c */ /* 0x004fda0003f05270 */
[----:B0-----:R-:W-:Y:S05]  /*0340*/  @!P0 BRA `(.L_x_26) ;  /* 0x0000000000308947 */ /* 0x001fea0003800000 */
[----:B------:R-:W-:-:S06]  /*0350*/  IMAD.WIDE.U32 R20, R24, 0x4, R8 ;  /* 0x0000000418147825 */ /* 0x000fcc00078e0008 */
[----:B------:R-:W2:Y:S02]  /*0360*/  LD.E R21, desc[UR8][R20.64] ;  /* 0x0000000814157980 */ /* 0x000ea4000c101900 */
[----:B--2---:R-:W-:-:S13]  /*0370*/  FSETP.GE.AND P0, PT, R21, R2, PT ;  /* 0x000000021500720b */ /* 0x004fda0003f06000 */
[----:B------:R-:W-:Y:S05]  /*0380*/  @!P0 BRA `(.L_x_26) ;  /* 0x0000000000208947 */ /* 0x000fea0003800000 */
[----:B------:R-:W-:-:S04]  /*0390*/  IMAD.IADD R21, R17, 0x1, R22 ;  /* 0x0000000111157824 */ /* 0x000fc800078e0216 */
[----:B------:R-:W-:-:S06]  /*03a0*/  IMAD.WIDE R20, R21, 0x4, R6 ;  /* 0x0000000415147825 */ /* 0x000fcc00078e0206 */
[----:B------:R-:W2:Y:S01]  /*03b0*/  LD.E R20, desc[UR8][R20.64] ;  /* 0x0000000814147980 */ /* 0x000ea2000c101900 */
[----:B------:R-:W-:-:S05]  /*03c0*/  I2FP.F32.U32 R3, R3 ;  /* 0x0000000300037245 */ /* 0x000fca0000201000 */
[----:B--2---:R-:W-:-:S06]  /*03d0*/  FADD R3, R20, R3 ;  /* 0x0000000314037221 */ /* 0x004fcc0000000000 */
[----:B------:R-:W0:Y:S02]  /*03e0*/  F2I.U32.TRUNC.NTZ R3, R3 ;  /* 0x0000000300037305 */ /* 0x000e24000020f000 */
[----:B0-----:R0:W-:Y:S04]  /*03f0*/  STS [R0], R3 ;  /* 0x0000000300007388 */ /* 0x0011e80000000800 */
[----:B------:R0:W5:Y:S02]  /*0400*/  LD.E R29, desc[UR8][R4.64] ;  /* 0x00000008041d7980 */ /* 0x000164000c101900 */
.L_x_26:
[----:B------:R-:W-:Y:S05]  /*0410*/  BSYNC.RECONVERGENT B1 ;  /* 0x0000000000017941 */ /* 0x000fea0003800200 */
.L_x_25:
[----:B------:R-:W-:-:S05]  /*0420*/  VIADD R22, R22, 0x1 ;  /* 0x0000000116167836 */ /* 0x000fca0000000000 */
[----:B-----5:R-:W-:-:S13]  /*0430*/  ISETP.GE.U32.AND P0, PT, R22, R29, PT ;  /* 0x0000001d1600720c */ /* 0x020fda0003f06070 */
[----:B------:R-:W-:Y:S05]  /*0440*/  @!P0 BRA `(.L_x_27) ;  /* 0xfffffffc00988947 */ /* 0x000fea000383ffff */
.L_x_24:
[----:B------:R-:W-:Y:S05]  /*0450*/  BSYNC.RECONVERGENT B0 ;  /* 0x0000000000007941 */ /* 0x000fea0003800200 */
.L_x_23:
[----:B------:R-:W-:Y:S01]  /*0460*/  BAR.SYNC.DEFER_BLOCKING 0x0 ;  /* 0x0000000000007b1d */ /* 0x000fe20000010000 */
[C---:B------:R-:W-:Y:S02]  /*0470*/  ISETP.GE.U32.AND P1, PT, R14.reuse, 0x8, PT ;  /* 0x000000080e00780c */ /* 0x040fe40003f26070 */
[----:B0-----:R-:W-:Y:S02]  /*0480*/  CS2R R2, SRZ ;  /* 0x0000000000027805 */ /* 0x001fe4000001ff00 */
[----:B------:R-:W-:-:S04]  /*0490*/  LOP3.LUT R18, R14, 0x7, RZ, 0xc0, !PT ;  /* 0x000000070e127812 */ /* 0x000fc800078ec0ff */
[----:B------:R-:W-:Y:S01]  /*04a0*/  ISETP.NE.AND P0, PT, R18, RZ, PT ;  /* 0x000000ff1200720c */ /* 0x000fe20003f05270 */
[----:B------:R-:W0:Y:S04]  /*04b0*/  LDS R0, [R0] ;  /* 0x0000000000007984 */ /* 0x000e280000000800 */
[----:B------:R-:W-:Y:S08]  /*04c0*/  @!P1 BRA `(.L_x_28) ;  /* 0x00000000008c9947 */ /* 0x000ff00003800000 */
[C---:B------:R-:W-:Y:S01]  /*04d0*/  LOP3.LUT R4, R14.reuse, 0xfffffff8, RZ, 0xc0, !PT ;  /* 0xfffffff80e047812 */ /* 0x040fe200078ec0ff */
[----:B------:R-:W-:Y:S01]  /*04e0*/  VIADD R19, R15, 0x10 ;  /* 0x000000100f137836 */ /* 0x000fe20000000000 */
[----:B------:R-:W-:Y:S01]  /*04f0*/  LOP3.LUT R2, R14, 0x7f8, RZ, 0xc0, !PT ;  /* 0x000007f80e027812 */ /* 0x000fe200078ec0ff */
[----:B------:R-:W-:Y:S01]  /*0500*/  IMAD.MOV.U32 R3, RZ, RZ, RZ ;  /* 0x000000ffff037224 */ /* 0x000fe200078e00ff */
[----:B------:R-:W-:-:S07]  /*0510*/  IADD3 R20, PT, PT, -R4, RZ, RZ ;  /* 0x000000ff04147210 */ /* 0x000fce0007ffe1ff */
.L_x_29:
[----:B------:R-:W0:Y:S01]  /*0520*/  LDS.128 R4, [R19+-0x10] ;  /* 0xfffff00013047984 */ /* 0x000e220000000c00 */
[----:B------:R-:W-:-:S03]  /*0530*/  VIADD R20, R20, 0x8 ;  /* 0x0000000814147836 */ /* 0x000fc60000000000 */
[----:B------:R1:W2:Y:S02]  /*0540*/  LDS.128 R8, [R19] ;  /* 0x0000000013087984 */ /* 0x0002a40000000c00 */
[----:B-1----:R-:W-:Y:S02]  /*0550*/  IADD3 R19, PT, PT, R19, 0x20, RZ ;  /* 0x0000002013137810 */ /* 0x002fe40007ffe0ff */
[-C--:B0-----:R-:W-:Y:S01]  /*0560*/  ISETP.GT.U32.AND P1, PT, R4, R0.reuse, PT ;  /* 0x000000000400720c */ /* 0x081fe20003f24070 */
[----:B------:R-:W-:Y:S01]  /*0570*/  VIADD R4, R3, 0x1 ;  /* 0x0000000103047836 */ /* 0x000fe20000000000 */
[----:B------:R-:W-:-:S11]  /*0580*/  ISETP.GT.U32.AND P2, PT, R5, R0, PT ;  /* 0x000000000500720c */ /* 0x000fd60003f44070 */
[----:B------:R-:W-:Y:S01]  /*0590*/  @!P1 IMAD.MOV R4, RZ, RZ, R3 ;  /* 0x000000ffff049224 */ /* 0x000fe200078e0203 */
[----:B------:R-:W-:-:S03]  /*05a0*/  ISETP.GT.U32.AND P1, PT, R6, R0, PT ;  /* 0x000000000600720c */ /* 0x000fc60003f24070 */
[----:B------:R-:W-:Y:S02]  /*05b0*/  VIADD R3, R4, 0x1 ;  /* 0x0000000104037836 */ /* 0x000fe40000000000 */
[----:B------:R-:W-:Y:S01]  /*05c0*/  @!P2 IMAD.MOV R3, RZ, RZ, R4 ;  /* 0x000000ffff03a224 */ /* 0x000fe200078e0204 */
[----:B------:R-:W-:-:S04]  /*05d0*/  ISETP.GT.U32.AND P2, PT, R7, R0, PT ;  /* 0x000000000700720c */ /* 0x000fc80003f44070 */
[----:B------:R-:W-:-:S03]  /*05e0*/  IADD3 R4, PT, PT, R3, 0x1, RZ ;  /* 0x0000000103047810 */ /* 0x000fc60007ffe0ff */
[----:B------:R-:W-:Y:S01]  /*05f0*/  @!P1 IMAD.MOV R4, RZ, RZ, R3 ;  /* 0x000000ffff049224 */ /* 0x000fe200078e0203 */
[----:B--2---:R-:W-:-:S03]  /*0600*/  ISETP.GT.U32.AND P1, PT, R8, R0, PT ;  /* 0x000000000800720c */ /* 0x004fc60003f24070 */
[----:B------:R-:W-:Y:S02]  /*0610*/  VIADD R3, R4, 0x1 ;  /* 0x0000000104037836 */ /* 0x000fe40000000000 */
[----:B------:R-:W-:Y:S01]  /*0620*/  @!P2 IMAD.MOV R3, RZ, RZ, R4 ;  /* 0x000000ffff03a224 */ /* 0x000fe200078e0204 */
[----:B------:R-:W-:-:S04]  /*0630*/  ISETP.GT.U32.AND P2, PT, R9, R0, PT ;  /* 0x000000000900720c */ /* 0x000fc80003f44070 */
[----:B------:R-:W-:-:S03]  /*0640*/  IADD3 R4, PT, PT, R3, 0x1, RZ ;  /* 0x0000000103047810 */ /* 0x000fc60007ffe0ff */
[----:B------:R-:W-:Y:S01]  /*0650*/  @!P1 IMAD.MOV R4, RZ, RZ, R3 ;  /* 0x000000ffff049224 */ /* 0x000fe200078e0203 */
[----:B------:R-:W-:-:S03]  /*0660*/  ISETP.GT.U32.AND P1, PT, R10, R0, PT ;  /* 0x000000000a00720c */ /* 0x000fc60003f24070 */
[----:B------:R-:W-:Y:S02]  /*0670*/  VIADD R3, R4, 0x1 ;  /* 0x0000000104037836 */ /* 0x000fe40000000000 */
[----:B------:R-:W-:Y:S01]  /*0680*/  @!P2 IMAD.MOV R3, RZ, RZ, R4 ;  /* 0x000000ffff03a224 */ /* 0x000fe200078e0204 */
[----:B------:R-:W-:-:S04]  /*0690*/  ISETP.GT.U32.AND P2, PT, R11, R0, PT ;  /* 0x000000000b00720c */ /* 0x000fc80003f44070 */
[----:B------:R-:W-:-:S03]  /*06a0*/  IADD3 R4, PT, PT, R3, 0x1, RZ ;  /* 0x0000000103047810 */ /* 0x000fc60007ffe0ff */
[----:B------:R-:W-:Y:S01]  /*06b0*/  @!P1 IMAD.MOV R4, RZ, RZ, R3 ;  /* 0x000000ffff049224 */ /* 0x000fe200078e0203 */
[----:B------:R-:W-:-:S03]  /*06c0*/  ISETP.NE.AND P1, PT, R20, RZ, PT ;  /* 0x000000ff1400720c */ /* 0x000fc60003f25270 */
[----:B------:R-:W-:Y:S02]  /*06d0*/  VIADD R3, R4, 0x1 ;  /* 0x0000000104037836 */ /* 0x000fe40000000000 */
[----:B------:R-:W-:-:S08]  /*06e0*/  @!P2 IMAD.MOV R3, RZ, RZ, R4 ;  /* 0x000000ffff03a224 */ /* 0x000fd000078e0204 */
[----:B------:R-:W-:Y:S05]  /*06f0*/  @P1 BRA `(.L_x_29) ;  /* 0xfffffffc00881947 */ /* 0x000fea000383ffff */
.L_x_28:
[----:B------:R-:W-:Y:S05]  /*0700*/  @!P0 BRA `(.L_x_30) ;  /* 0x0000000000a08947 */ /* 0x000fea0003800000 */
[----:B------:R-:W-:Y:S02]  /*0710*/  ISETP.GE.U32.AND P1, PT, R18, 0x4, PT ;  /* 0x000000041200780c */ /* 0x000fe40003f26070 */
[----:B------:R-:W-:-:S04]  /*0720*/  LOP3.LUT R10, R14, 0x3, RZ, 0xc0, !PT ;  /* 0x000000030e0a7812 */ /* 0x000fc800078ec0ff */
[----:B------:R-:W-:-:S07]  /*0730*/  ISETP.NE.AND P0, PT, R10, RZ, PT ;  /* 0x000000ff0a00720c */ /* 0x000fce0003f05270 */
[----:B------:R-:W-:Y:S06]  /*0740*/  @!P1 BRA `(.L_x_31) ;  /* 0x0000000000409947 */ /* 0x000fec0003800000 */
[C---:B------:R-:W-:Y:S02]  /*0750*/  IMAD R4, R2.reuse, 0x4, R15 ;  /* 0x0000000402047824 */ /* 0x040fe400078e020f */
[----:B------:R-:W-:Y:S02]  /*0760*/  VIADD R5, R3, 0x1 ;  /* 0x0000000103057836 */ /* 0x000fe40000000000 */
[----:B------:R-:W-:Y:S01]  /*0770*/  VIADD R2, R2, 0x4 ;  /* 0x0000000402027836 */ /* 0x000fe20000000000 */
[----:B------:R-:W0:Y:S04]  /*0780*/  LDS.64 R6, [R4] ;  /* 0x0000000004067984 */ /* 0x000e280000000a00 */
[----:B------:R-:W1:Y:S01]  /*0790*/  LDS.64 R8, [R4+0x8] ;  /* 0x0000080004087984 */ /* 0x000e620000000a00 */
[----:B0-----:R-:W-:-:S02]  /*07a0*/  ISETP.GT.U32.AND P2, PT, R6, R0, PT ;  /* 0x000000000600720c */ /* 0x001fc40003f44070 */
[----:B------:R-:W-:-:S11]  /*07b0*/  ISETP.GT.U32.AND P1, PT, R7, R0, PT ;  /* 0x000000000700720c */ /* 0x000fd60003f24070 */
[----:B------:R-:W-:Y:S02]  /*07c0*/  @!P2 IADD3 R5, PT, PT, R3, RZ, RZ ;  /* 0x000000ff0305a210 */ /* 0x000fe40007ffe0ff */
[----:B-1----:R-:W-:-:S03]  /*07d0*/  ISETP.GT.U32.AND P2, PT, R8, R0, PT ;  /* 0x000000000800720c */ /* 0x002fc60003f44070 */
[----:B------:R-:W-:Y:S02]  /*07e0*/  VIADD R3, R5, 0x1 ;  /* 0x0000000105037836 */ /* 0x000fe40000000000 */
[----:B------:R-:W-:Y:S01]  /*07f0*/  @!P1 IMAD.MOV R3, RZ, RZ, R5 ;  /* 0x000000ffff039224 */ /* 0x000fe200078e0205 */
[----:B------:R-:W-:-:S03]  /*0800*/  ISETP.GT.U32.AND P1, PT, R9, R0, PT ;  /* 0x000000000900720c */ /* 0x000fc60003f24070 */
[----:B------:R-:W-:-:S04]  /*0810*/  VIADD R5, R3, 0x1 ;  /* 0x0000000103057836 */ /* 0x000fc80000000000 */
[----:B------:R-:W-:-:S05]  /*0820*/  @!P2 IADD3 R5, PT, PT, R3, RZ, RZ ;  /* 0x000000ff0305a210 */ /* 0x000fca0007ffe0ff */
[----:B------:R-:W-:Y:S02]  /*0830*/  VIADD R3, R5, 0x1 ;  /* 0x0000000105037836 */ /* 0x000fe40000000000 */
[----:B------:R-:W-:-:S07]  /*0840*/  @!P1 IMAD.MOV R3, RZ, RZ, R5 ;  /* 0x000000ffff039224 */ /* 0x000fce00078e0205 */
.L_x_31:
[----:B------:R-:W-:Y:S05]  /*0850*/  @!P0 BRA `(.L_x_30) ;  /* 0x00000000004c8947 */ /* 0x000fea0003800000 */
[----:B------:R-:W-:Y:S02]  /*0860*/  ISETP.NE.AND P1, PT, R10, 0x1, PT ;  /* 0x000000010a00780c */ /* 0x000fe40003f25270 */
[----:B------:R-:W-:-:S04]  /*0870*/  LOP3.LUT R4, R14, 0x1, RZ, 0xc0, !PT ;  /* 0x000000010e047812 */ /* 0x000fc800078ec0ff */
[----:B------:R-:W-:-:S07]  /*0880*/  ISETP.NE.U32.AND P0, PT, R4, 0x1, PT ;  /* 0x000000010400780c */ /* 0x000fce0003f05070 */
[----:B------:R-:W-:Y:S06]  /*0890*/  @!P1 BRA `(.L_x_32) ;  /* 0x0000000000249947 */ /* 0x000fec0003800000 */
[C---:B------:R-:W-:Y:S02]  /*08a0*/  LEA R5, R2.reuse, R15, 0x2 ;  /* 0x0000000f02057211 */ /* 0x040fe400078e10ff */
[----:B------:R-:W-:-:S04]  /*08b0*/  IADD3 R2, PT, PT, R2, 0x2, RZ ;  /* 0x0000000202027810 */ /* 0x000fc80007ffe0ff */
[----:B------:R-:W0:Y:S02]  /*08c0*/  LDS.64 R4, [R5] ;  /* 0x0000000005047984 */ /* 0x000e240000000a00 */
[-C--:B0-----:R-:W-:Y:S01]  /*08d0*/  ISETP.GT.U32.AND P1, PT, R4, R0.reuse, PT ;  /* 0x000000000400720c */ /* 0x081fe20003f24070 */
[----:B------:R-:W-:Y:S01]  /*08e0*/  VIADD R4, R3, 0x1 ;  /* 0x0000000103047836 */ /* 0x000fe20000000000 */
[----:B------:R-:W-:-:S11]  /*08f0*/  ISETP.GT.U32.AND P2, PT, R5, R0, PT ;  /* 0x000000000500720c */ /* 0x000fd60003f44070 */
[----:B------:R-:W-:-:S04]  /*0900*/  @!P1 IMAD.MOV R4, RZ, RZ, R3 ;  /* 0x000000ffff049224 */ /* 0x000fc800078e0203 */
[----:B------:R-:W-:Y:S02]  /*0910*/  VIADD R3, R4, 0x1 ;  /* 0x0000000104037836 */ /* 0x000fe40000000000 */
[----:B------:R-:W-:-:S07]  /*0920*/  @!P2 IMAD.MOV R3, RZ, RZ, R4 ;  /* 0x000000ffff03a224 */ /* 0x000fce00078e0204 */
.L_x_32:
[----:B------:R-:W-:-:S05]  /*0930*/  @!P0 IMAD R2, R2, 0x4, R15 ;  /* 0x0000000402028824 */ /* 0x000fca00078e020f */
[----:B------:R-:W0:Y:S02]  /*0940*/  @!P0 LDS R5, [R2] ;  /* 0x0000000002058984 */ /* 0x000e240000000800 */
[----:B0-----:R-:W-:Y:S01]  /*0950*/  ISETP.GT.U32.OR P1, PT, R5, R0, P0 ;  /* 0x000000000500720c */ /* 0x001fe20000724470 */
[----:B------:R-:W-:-:S12]  /*0960*/  @!P0 VIADD R0, R3, 0x1 ;  /* 0x0000000103008836 */ /* 0x000fd80000000000 */
[----:B------:R-:W-:-:S05]  /*0970*/  @!P1 IADD3 R0, PT, PT, R3, RZ, RZ ;  /* 0x000000ff03009210 */ /* 0x000fca0007ffe0ff */
[----:B------:R-:W-:-:S07]  /*0980*/  @!P0 IMAD.MOV.U32 R3, RZ, RZ, R0 ;  /* 0x000000ffff038224 */ /* 0x000fce00078e0000 */
.L_x_30:
[----:B------:R-:W-:Y:S01]  /*0990*/  BAR.SYNC.DEFER_BLOCKING 0x0 ;  /* 0x0000000000007b1d */ /* 0x000fe20000010000 */
[----:B------:R-:W-:Y:S02]  /*09a0*/  I2FP.F32.U32 R5, R14 ;  /* 0x0000000e00057245 */ /* 0x000fe40000201000 */
[----:B------:R-:W-:Y:S02]  /*09b0*/  I2FP.F32.U32 R3, R3 ;  /* 0x0000000300037245 */ /* 0x000fe40000201000 */
[----:B-----5:R-:W-:Y:S01]  /*09c0*/  IADD3 R2, P1, PT, R12, R17, RZ ;  /* 0x000000110c027210 */ /* 0x020fe20007f3e0ff */
[----:B------:R-:W-:-:S05]  /*09d0*/  FMUL R16, R16, R5 ;  /* 0x0000000510107220 */ /* 0x000fca0000400000 */
[----:B------:R-:W-:Y:S01]  /*09e0*/  FSETP.GT.AND P0, PT, R16, R3, PT ;  /* 0x000000031000720b */ /* 0x000fe20003f04000 */
[----:B------:R-:W-:-:S03]  /*09f0*/  IMAD.X R3, RZ, RZ, R13, P1 ;  /* 0x000000ffff037224 */ /* 0x000fc600008e060d */
[----:B------:R-:W-:-:S05]  /*0a00*/  SEL R5, RZ, 0x1, !P0 ;  /* 0x00000001ff057807 */ /* 0x000fca0004000000 */
[----:B------:R-:W-:Y:S01]  /*0a10*/  ST.E.U8 desc[UR8][R2.64], R5 ;  /* 0x0000000502007985 */ /* 0x000fe2000c101108 */
[----:B------:R-:W-:Y:S05]  /*0a20*/  EXIT ;  /* 0x000000000000794d */ /* 0x000fea0003800000 */
.L_x_33:
        /* <DEDUP_REMOVED lines=13> */
.L_x_85:


//--------------------- .text._Z12updateMinOdcPfRffj --------------------------
	.section	.text._Z12updateMinOdcPfRffj,"ax",@progbits
	.align	128
        .global         _Z12updateMinOdcPfRffj
        .type           _Z12updateMinOdcPfRffj,@function
        .size           _Z12updateMinOdcPfRffj,(.L_x_86 - _Z12updateMinOdcPfRffj)
        .other          _Z12updateMinOdcPfRffj,@"STO_CUDA_ENTRY STV_DEFAULT"
_Z12updateMinOdcPfRffj:
.text._Z12updateMinOdcPfRffj:
[----:B------:R-:W-:Y:S01]  /*0000*/  LDC R1, c[0x0][0x37c] ;  /* 0x0000df00ff017b82 */ /* 0x000fe20000000800 */
[----:B------:R-:W0:Y:S01]  /*0010*/  LDCU UR6, c[0x0][0x394] ;  /* 0x00007280ff0677ac */ /* 0x000e220008000800 */
[----:B------:R-:W-:Y:S01]  /*0020*/  IMAD.MOV.U32 R0, RZ, RZ, RZ ;  /* 0x000000ffff007224 */ /* 0x000fe200078e00ff */
[----:B------:R-:W1:Y:S01]  /*0030*/  LDCU.64 UR10, c[0x0][0x358] ;  /* 0x00006b00ff0a77ac */ /* 0x000e620008000a00 */
[----:B0-----:R-:W-:-:S09]  /*0040*/  UISETP.NE.AND UP0, UPT, UR6, URZ, UPT ;  /* 0x000000ff0600728c */ /* 0x001fd2000bf05270 */
[----:B-1----:R-:W-:Y:S05]  /*0050*/  BRA.U !UP0, `(.L_x_34) ;  /* 0x0000000908187547 */ /* 0x002fea000b800000 */
[----:B------:R-:W-:Y:S01]  /*0060*/  UISETP.GE.U32.AND UP1, UPT, UR6, 0x10, UPT ;  /* 0x000000100600788c */ /* 0x000fe2000bf26070 */
[----:B------:R-:W-:Y:S01]  /*0070*/  IMAD.MOV.U32 R0, RZ, RZ, RZ ;  /* 0x000000ffff007224 */ /* 0x000fe200078e00ff */
[----:B------:R-:W-:Y:S01]  /*0080*/  ULOP3.LUT UR7, UR6, 0xf, URZ, 0xc0, !UPT ;  /* 0x0000000f06077892 */ /* 0x000fe2000f8ec0ff */
[----:B------:R-:W-:-:S03]  /*0090*/  IMAD.MOV.U32 R4, RZ, RZ, RZ ;  /* 0x000000ffff047224 */ /* 0x000fc600078e00ff */
[----:B------:R-:W-:-:S03]  /*00a0*/  UISETP.NE.AND UP0, UPT, UR7, URZ, UPT ;  /* 0x000000ff0700728c */ /* 0x000fc6000bf05270 */
[----:B------:R-:W-:Y:S08]  /*00b0*/  BRA.U !UP1, `(.L_x_35) ;  /* 0x0000000109f87547 */ /* 0x000ff0000b800000 */
[----:B------:R-:W0:Y:S01]  /*00c0*/  LDCU.64 UR4, c[0x0][0x380] ;  /* 0x00007000ff0477ac */ /* 0x000e220008000a00 */
[----:B------:R-:W-:Y:S01]  /*00d0*/  IMAD.MOV.U32 R0, RZ, RZ, RZ ;  /* 0x000000ffff007224 */ /* 0x000fe200078e00ff */
[----:B------:R-:W-:-:S04]  /*00e0*/  ULOP3.LUT UR8, UR6, 0xfffffff0, URZ, 0xc0, !UPT ;  /* 0xfffffff006087892 */ /* 0x000fc8000f8ec0ff */
[----:B------:R-:W-:Y:S02]  /*00f0*/  UIADD3 UR9, UPT, UPT, -UR8, URZ, URZ ;  /* 0x000000ff08097290 */ /* 0x000fe4000fffe1ff */
[----:B------:R-:W-:Y:S01]  /*0100*/  IMAD.U32 R4, RZ, RZ, UR8 ;  /* 0x00000008ff047e24 */ /* 0x000fe2000f8e00ff */
[----:B0-----:R-:W-:-:S04]  /*0110*/  UIADD3 UR4, UP1, UPT, UR4, 0x20, URZ ;  /* 0x0000002004047890 */ /* 0x001fc8000ff3e0ff */
[----:B------:R-:W-:Y:S02]  /*0120*/  UIADD3.X UR5, UPT, UPT, URZ, UR5, URZ, UP1, !UPT ;  /* 0x00000005ff057290 */ /* 0x000fe40008ffe4ff */
[----:B------:R-:W-:-:S04]  /*0130*/  IMAD.U32 R2, RZ, RZ, UR4 ;  /* 0x00000004ff027e24 */ /* 0x000fc8000f8e00ff */
[----:B------:R-:W-:-:S07]  /*0140*/  IMAD.U32 R3, RZ, RZ, UR5 ;  /* 0x00000005ff037e24 */ /* 0x000fce000f8e00ff */
.L_x_36:
[----:B------:R-:W2:Y:S04]  /*0150*/  LDG.E R11, desc[UR10][R2.64+-0x20] ;  /* 0xffffe00a020b7981 */ /* 0x000ea8000c1e1900 */
[----:B------:R-:W3:Y:S04]  /*0160*/  LDG.E R13, desc[UR10][R2.64+-0x1c] ;  /* 0xffffe40a020d7981 */ /* 0x000ee8000c1e1900 */
[----:B------:R-:W4:Y:S04]  /*0170*/  LDG.E R15, desc[UR10][R2.64+-0x18] ;  /* 0xffffe80a020f7981 */ /* 0x000f28000c1e1900 */
[----:B------:R-:W5:Y:S04]  /*0180*/  LDG.E R17, desc[UR10][R2.64+-0x14] ;  /* 0xffffec0a02117981 */ /* 0x000f68000c1e1900 */
        /* <DEDUP_REMOVED lines=11> */
[----:B------:R0:W5:Y:S01]  /*0240*/  LDG.E R5, desc[UR10][R2.64+0x1c] ;  /* 0x00001c0a02057981 */ /* 0x000162000c1e1900 */
[----:B------:R-:W-:-:S04]  /*0250*/  UIADD3 UR9, UPT, UPT, UR9, 0x10, URZ ;  /* 0x0000001009097890 */ /* 0x000fc8000fffe0ff */
[----:B------:R-:W-:Y:S01]  /*0260*/  UISETP.NE.AND UP1, UPT, UR9, URZ, UPT ;  /* 0x000000ff0900728c */ /* 0x000fe2000bf25270 */
[----:B0-----:R-:W-:-:S05]  /*0270*/  IADD3 R2, P1, PT, R2, 0x40, RZ ;  /* 0x0000004002027810 */ /* 0x001fca0007f3e0ff */
[----:B------:R-:W-:Y:S01]  /*0280*/  IMAD.X R3, RZ, RZ, R3, P1 ;  /* 0x000000ffff037224 */ /* 0x000fe200008e0603 */
[----:B--2---:R-:W-:-:S04]  /*0290*/  FSETP.GT.AND P0, PT, R11, R0, PT ;  /* 0x000000000b00720b */ /* 0x004fc80003f04000 */
[----:B------:R-:W-:-:S04]  /*02a0*/  FSEL R0, R11, R0, P0 ;  /* 0x000000000b007208 */ /* 0x000fc80000000000 */
[----:B---3--:R-:W-:-:S04]  /*02b0*/  FSETP.GT.AND P0, PT, R13, R0, PT ;  /* 0x000000000d00720b */ /* 0x008fc80003f04000 */
[----:B------:R-:W-:-:S04]  /*02c0*/  FSEL R0, R13, R0, P0 ;  /* 0x000000000d007208 */ /* 0x000fc80000000000 */
[----:B----4-:R-:W-:-:S04]  /*02d0*/  FSETP.GT.AND P0, PT, R15, R0, PT ;  /* 0x000000000f00720b */ /* 0x010fc80003f04000 */
[----:B------:R-:W-:-:S04]  /*02e0*/  FSEL R0, R15, R0, P0 ;  /* 0x000000000f007208 */ /* 0x000fc80000000000 */
[----:B-----5:R-:W-:-:S04]  /*02f0*/  FSETP.GT.AND P0, PT, R17, R0, PT ;  /* 0x000000001100720b */ /* 0x020fc80003f04000 */
[----:B------:R-:W-:-:S04]  /*0300*/  FSEL R0, R17, R0, P0 ;  /* 0x0000000011007208 */ /* 0x000fc80000000000 */
[----:B------:R-:W-:-:S04]  /*0310*/  FSETP.GT.AND P0, PT, R19, R0, PT ;  /* 0x000000001300720b */ /* 0x000fc80003f04000 */
        /* <DEDUP_REMOVED lines=22> */
[----:B------:R-:W-:Y:S01]  /*0480*/  FSEL R0, R5, R0, P0 ;  /* 0x0000000005007208 */ /* 0x000fe20000000000 */
[----:B------:R-:W-:Y:S08]  /*0490*/  BRA.U UP1, `(.L_x_36) ;  /* 0xfffffffd012c7547 */ /* 0x000ff0000b83ffff */
.L_x_35:
[----:B------:R-:W-:Y:S05]  /*04a0*/  BRA.U !UP0, `(.L_x_34) ;  /* 0x0000000508047547 */ /* 0x000fea000b800000 */
[----:B------:R-:W-:Y:S02]  /*04b0*/  UISETP.GE.U32.AND UP0, UPT, UR7, 0x8, UPT ;  /* 0x000000080700788c */ /* 0x000fe4000bf06070 */
[----:B------:R-:W-:-:S04]  /*04c0*/  ULOP3.LUT UR5, UR6, 0x7, URZ, 0xc0, !UPT ;  /* 0x0000000706057892 */ /* 0x000fc8000f8ec0ff */
[----:B------:R-:W-:-:S03]  /*04d0*/  UISETP.NE.AND UP1, UPT, UR5, URZ, UPT ;  /* 0x000000ff0500728c */ /* 0x000fc6000bf25270 */
[----:B------:R-:W-:Y:S08]  /*04e0*/  BRA.U !UP0, `(.L_x_37) ;  /* 0x00000001086c7547 */ /* 0x000ff0000b800000 */
[----:B------:R-:W0:Y:S02]  /*04f0*/  LDC.64 R2, c[0x0][0x380] ;  /* 0x0000e000ff027b82 */ /* 0x000e240000000a00 */
[----:B0-----:R-:W-:-:S05]  /*0500*/  IMAD.WIDE.U32 R2, R4, 0x4, R2 ;  /* 0x0000000404027825 */ /* 0x001fca00078e0002 */
[----:B------:R-:W2:Y:S04]  /*0510*/  LDG.E R5, desc[UR10][R2.64] ;  /* 0x0000000a02057981 */ /* 0x000ea8000c1e1900 */
[----:B------:R-:W3:Y:S04]  /*0520*/  LDG.E R7, desc[UR10][R2.64+0x4] ;  /* 0x0000040a02077981 */ /* 0x000ee8000c1e1900 */
[----:B------:R-:W4:Y:S04]  /*0530*/  LDG.E R9, desc[UR10][R2.64+0x8] ;  /* 0x0000080a02097981 */ /* 0x000f28000c1e1900 */
[----:B------:R-:W5:Y:S04]  /*0540*/  LDG.E R11, desc[UR10][R2.64+0xc] ;  /* 0x00000c0a020b7981 */ /* 0x000f68000c1e1900 */
[----:B------:R-:W5:Y:S04]  /*0550*/  LDG.E R13, desc[UR10][R2.64+0x10] ;  /* 0x0000100a020d7981 */ /* 0x000f68000c1e1900 */
[----:B------:R-:W5:Y:S04]  /*0560*/  LDG.E R15, desc[UR10][R2.64+0x14] ;  /* 0x0000140a020f7981 */ /* 0x000f68000c1e1900 */
[----:B------:R-:W5:Y:S04]  /*0570*/  LDG.E R17, desc[UR10][R2.64+0x18] ;  /* 0x0000180a02117981 */ /* 0x000f68000c1e1900 */
[----:B------:R-:W5:Y:S01]  /*0580*/  LDG.E R19, desc[UR10][R2.64+0x1c] ;  /* 0x00001c0a02137981 */ /* 0x000f62000c1e1900 */
[----:B------:R-:W-:Y:S01]  /*0590*/  VIADD R4, R4, 0x8 ;  /* 0x0000000804047836 */ /* 0x000fe20000000000 */
        /* <DEDUP_REMOVED lines=15> */
[----:B------:R-:W-:-:S09]  /*0690*/  FSEL R0, R19, R0, P0 ;  /* 0x0000000013007208 */ /* 0x000fd20000000000 */
.L_x_37:
        /* <DEDUP_REMOVED lines=19> */
[----:B------:R-:W-:-:S09]  /*07d0*/  FSEL R0, R11, R0, P0 ;  /* 0x000000000b007208 */ /* 0x000fd20000000000 */
.L_x_38:
[----:B------:R-:W-:Y:S05]  /*07e0*/  BRA.U !UP1, `(.L_x_34) ;  /* 0x0000000109347547 */ /* 0x000fea000b800000 */
[----:B------:R-:W0:Y:S01]  /*07f0*/  LDC.64 R2, c[0x0][0x380] ;  /* 0x0000e000ff027b82 */ /* 0x000e220000000a00 */
[----:B------:R-:W-:Y:S01]  /*0800*/  UIADD3 UR4, UPT, UPT, -UR4, URZ, URZ ;  /* 0x000000ff04047290 */ /* 0x000fe2000fffe1ff */
[----:B0-----:R-:W-:-:S11]  /*0810*/  IMAD.WIDE.U32 R4, R4, 0x4, R2 ;  /* 0x0000000404047825 */ /* 0x001fd600078e0002 */
.L_x_39:
[----:B------:R-:W-:Y:S02]  /*0820*/  IMAD.MOV.U32 R3, RZ, RZ, R5 ;  /* 0x000000ffff037224 */ /* 0x000fe400078e0005 */
[----:B------:R-:W-:-:S05]  /*0830*/  IMAD.MOV.U32 R2, RZ, RZ, R4 ;  /* 0x000000ffff027224 */ /* 0x000fca00078e0004 */
[----:B------:R-:W2:Y:S01]  /*0840*/  LDG.E R3, desc[UR10][R2.64] ;  /* 0x0000000a02037981 */ /* 0x000ea2000c1e1900 */
[----:B------:R-:W-:Y:S01]  /*0850*/  UIADD3 UR4, UPT, UPT, UR4, 0x1, URZ ;  /* 0x0000000104047890 */ /* 0x000fe2000fffe0ff */
[----:B------:R-:W-:-:S03]  /*0860*/  IADD3 R4, P1, PT, R4, 0x4, RZ ;  /* 0x0000000404047810 */ /* 0x000fc60007f3e0ff */
[----:B------:R-:W-:Y:S02]  /*0870*/  UISETP.NE.AND UP0, UPT, UR4, URZ, UPT ;  /* 0x000000ff0400728c */ /* 0x000fe4000bf05270 */
[----:B------:R-:W-:Y:S01]  /*0880*/  IMAD.X R5, RZ, RZ, R5, P1 ;  /* 0x000000ffff057224 */ /* 0x000fe200008e0605 */
[----:B--2---:R-:W-:-:S04]  /*0890*/  FSETP.GT.AND P0, PT, R3, R0, PT ;  /* 0x000000000300720b */ /* 0x004fc80003f04000 */
[----:B------:R-:W-:Y:S02]  /*08a0*/  FSEL R0, R3, R0, P0 ;  /* 0x0000000003007208 */ /* 0x000fe40000000000 */
[----:B------:R-:W-:Y:S07]  /*08b0*/  BRA.U UP0, `(.L_x_39) ;  /* 0xfffffffd00d87547 */ /* 0x000fee000b83ffff */
.L_x_34:
[----:B------:R-:W0:Y:S01]  /*08c0*/  LDC.64 R2, c[0x0][0x388] ;  /* 0x0000e200ff027b82 */ /* 0x000e220000000a00 */
[----:B------:R-:W1:Y:S02]  /*08d0*/  LDCU UR4, c[0x0][0x390] ;  /* 0x00007200ff0477ac */ /* 0x000e640008000800 */
[----:B-1----:R-:W-:-:S05]  /*08e0*/  FMUL R5, R0, UR4 ;  /* 0x0000000400057c20 */ /* 0x002fca0008400000 */
[----:B0-----:R-:W-:Y:S01]  /*08f0*/  STG.E desc[UR10][R2.64], R5 ;  /* 0x0000000502007986 */ /* 0x001fe2000c10190a */
[----:B------:R-:W-:Y:S05]  /*0900*/  EXIT ;  /* 0x000000000000794d */ /* 0x000fea0003800000 */
.L_x_40:
        /* <DEDUP_REMOVED lines=15> */
.L_x_86:


//--------------------- .text._Z24bumpUpColumnsWithWeakOdcPfS_Pjffj --------------------------
	.section	.text._Z24bumpUpColumnsWithWeakOdcPfS_Pjffj,"ax",@progbits
	.align	128
        .global         _Z24bumpUpColumnsWithWeakOdcPfS_Pjffj
        .type           _Z24bumpUpColumnsWithWeakOdcPfS_Pjffj,@function
        .size           _Z24bumpUpColumnsWithWeakOdcPfS_Pjffj,(.L_x_87 - _Z24bumpUpColumnsWithWeakOdcPfS_Pjffj)
        .other          _Z24bumpUpColumnsWithWeakOdcPfS_Pjffj,@"STO_CUDA_ENTRY STV_DEFAULT"
_Z24bumpUpColumnsWithWeakOdcPfS_Pjffj:
.text._Z24bumpUpColumnsWithWeakOdcPfS_Pjffj:
[----:B------:R-:W-:Y:S01]  /*0000*/  LDC R1, c[0x0][0x37c] ;  /* 0x0000df00ff017b82 */ /* 0x000fe20000000800 */
[----:B------:R-:W0:Y:S07]  /*0010*/  S2R R13, SR_TID.X ;  /* 0x00000000000d7919 */ /* 0x000e2e0000002100 */
[----:B------:R-:W0:Y:S01]  /*0020*/  S2UR UR6, SR_CTAID.X ;  /* 0x00000000000679c3 */ /* 0x000e220000002500 */
[----:B------:R-:W1:Y:S07]  /*0030*/  LDCU.64 UR4, c[0x0][0x358] ;  /* 0x00006b00ff0477ac */ /* 0x000e6e0008000a00 */
[----:B------:R-:W0:Y:S08]  /*0040*/  LDC R0, c[0x0][0x360] ;  /* 0x0000d800ff007b82 */ /* 0x000e300000000800 */
[----:B------:R-:W2:Y:S01]  /*0050*/  LDC.64 R2, c[0x0][0x380] ;  /* 0x0000e000ff027b82 */ /* 0x000ea20000000a00 */
[----:B0-----:R-:W-:Y:S01]  /*0060*/  IMAD R5, R0, UR6, R13 ;  /* 0x0000000600057c24 */ /* 0x001fe2000f8e020d */
[----:B------:R-:W0:Y:S03]  /*0070*/  LDCU UR6, c[0x0][0x398] ;  /* 0x00007300ff0677ac */ /* 0x000e260008000800 */
[----:B--2---:R-:W-:-:S06]  /*0080*/  IMAD.WIDE R2, R5, 0x4, R2 ;  /* 0x0000000405027825 */ /* 0x004fcc00078e0202 */
[----:B-1----:R-:W0:Y:S02]  /*0090*/  LDG.E R2, desc[UR4][R2.64] ;  /* 0x0000000402027981 */ /* 0x002e24000c1e1900 */
[----:B0-----:R-:W-:-:S13]  /*00a0*/  FSETP.GEU.AND P0, PT, R2, UR6, PT ;  /* 0x0000000602007c0b */ /* 0x001fda000bf0e000 */
[----:B------:R-:W-:Y:S05]  /*00b0*/  @P0 EXIT ;  /* 0x000000000000094d */ /* 0x000fea0003800000 */
[----:B------:R-:W0:Y:S02]  /*00c0*/  LDC.64 R2, c[0x0][0x390] ;  /* 0x0000e400ff027b82 */ /* 0x000e240000000a00 */
[----:B0-----:R-:W-:-:S05]  /*00d0*/  IMAD.WIDE R2, R5, 0x4, R2 ;  /* 0x0000000405027825 */ /* 0x001fca00078e0202 */
[----:B------:R-:W2:Y:S02]  /*00e0*/  LDG.E R0, desc[UR4][R2.64] ;  /* 0x0000000402007981 */ /* 0x000ea4000c1e1900 */
[----:B--2---:R-:W-:-:S13]  /*00f0*/  ISETP.NE.AND P0, PT, R0, RZ, PT ;  /* 0x000000ff0000720c */ /* 0x004fda0003f05270 */
[----:B------:R-:W-:Y:S05]  /*0100*/  @!P0 EXIT ;  /* 0x000000000000894d */ /* 0x000fea0003800000 */
[----:B------:R-:W0:Y:S01]  /*0110*/  LDC.64 R6, c[0x0][0x388] ;  /* 0x0000e200ff067b82 */ /* 0x000e220000000a00 */
[----:B------:R-:W-:Y:S01]  /*0120*/  HFMA2 R0, -RZ, RZ, 0, 0 ;  /* 0x00000000ff007431 */ /* 0x000fe200000001ff */
[----:B------:R-:W1:Y:S01]  /*0130*/  LDCU UR6, c[0x0][0x3a0] ;  /* 0x00007400ff0677ac */ /* 0x000e620008000800 */
[----:B------:R-:W2:Y:S05]  /*0140*/  LDCU UR7, c[0x0][0x39c] ;  /* 0x00007380ff0777ac */ /* 0x000eaa0008000800 */
.L_x_41:
[----:B-1----:R-:W-:-:S04]  /*0150*/  IMAD R5, R13, UR6, R0 ;  /* 0x000000060d057c24 */ /* 0x002fc8000f8e0200 */
[----:B0-----:R-:W-:-:S05]  /*0160*/  IMAD.WIDE.U32 R4, R5, 0x4, R6 ;  /* 0x0000000405047825 */ /* 0x001fca00078e0006 */
[----:B------:R-:W2:Y:S02]  /*0170*/  LDG.E R8, desc[UR4][R4.64] ;  /* 0x0000000404087981 */ /* 0x000ea4000c1e1900 */
[----:B--2---:R-:W-:-:S05]  /*0180*/  FADD R9, R8, UR7 ;  /* 0x0000000708097e21 */ /* 0x004fca0008000000 */
[----:B------:R3:W-:Y:S04]  /*0190*/  STG.E desc[UR4][R4.64], R9 ;  /* 0x0000000904007986 */ /* 0x0007e8000c101904 */
[----:B------:R-:W2:Y:S01]  /*01a0*/  LDG.E R11, desc[UR4][R2.64] ;  /* 0x00000004020b7981 */ /* 0x000ea2000c1e1900 */
[----:B------:R-:W-:-:S04]  /*01b0*/  IADD3 R0, PT, PT, R0, 0x1, RZ ;  /* 0x0000000100007810 */ /* 0x000fc80007ffe0ff */
[----:B--2---:R-:W-:-:S13]  /*01c0*/  ISETP.GE.U32.AND P0, PT, R0, R11, PT ;  /* 0x0000000b0000720c */ /* 0x004fda0003f06070 */
[----:B---3--:R-:W-:Y:S05]  /*01d0*/  @!P0 BRA `(.L_x_41) ;  /* 0xfffffffc00dc8947 */ /* 0x008fea000383ffff */
[----:B------:R-:W-:Y:S05]  /*01e0*/  EXIT ;  /* 0x000000000000794d */ /* 0x000fea0003800000 */
.L_x_42:
        /* <DEDUP_REMOVED lines=9> */
.L_x_87:


//--------------------- .text._Z12updateBoostsPfS_S_f --------------------------
	.section	.text._Z12updateBoostsPfS_S_f,"ax",@progbits
	.align	128
        .global         _Z12updateBoostsPfS_S_f
        .type           _Z12updateBoostsPfS_S_f,@function
        .size           _Z12updateBoostsPfS_S_f,(.L_x_88 - _Z12updateBoostsPfS_S_f)
        .other          _Z12updateBoostsPfS_S_f,@"STO_CUDA_ENTRY STV_DEFAULT"
_Z12updateBoostsPfS_S_f:
.text._Z12updateBoostsPfS_S_f:
[----:B------:R-:W-:Y:S01]  /*0000*/  LDC R1, c[0x0][0x37c] ;  /* 0x0000df00ff017b82 */ /* 0x000fe20000000800 */
[----:B------:R-:W0:Y:S07]  /*0010*/  S2R R0, SR_TID.X ;  /* 0x0000000000007919 */ /* 0x000e2e0000002100 */
[----:B------:R-:W0:Y:S01]  /*0020*/  S2UR UR6, SR_CTAID.X ;  /* 0x00000000000679c3 */ /* 0x000e220000002500 */
[----:B------:R-:W1:Y:S07]  /*0030*/  LDCU.64 UR4, c[0x0][0x358] ;  /* 0x00006b00ff0477ac */ /* 0x000e6e0008000a00 */
[----:B------:R-:W0:Y:S08]  /*0040*/  LDC R9, c[0x0][0x360] ;  /* 0x0000d800ff097b82 */ /* 0x000e300000000800 */
[----:B------:R-:W2:Y:S08]  /*0050*/  LDC.64 R2, c[0x0][0x390] ;  /* 0x0000e400ff027b82 */ /* 0x000eb00000000a00 */
[----:B------:R-:W3:Y:S01]  /*0060*/  LDC.64 R4, c[0x0][0x380] ;  /* 0x0000e000ff047b82 */ /* 0x000ee20000000a00 */
[----:B0-----:R-:W-:Y:S01]  /*0070*/  IMAD R9, R9, UR6, R0 ;  /* 0x0000000609097c24 */ /* 0x001fe2000f8e0200 */
[----:B------:R-:W0:Y:S03]  /*0080*/  LDCU UR6, c[0x0][0x398] ;  /* 0x00007300ff0677ac */ /* 0x000e260008000800 */
[----:B--2---:R-:W-:-:S06]  /*0090*/  IMAD.WIDE R2, R9, 0x4, R2 ;  /* 0x0000000409027825 */ /* 0x004fcc00078e0202 */
[----:B-1----:R-:W2:Y:S01]  /*00a0*/  LDG.E R2, desc[UR4][R2.64] ;  /* 0x0000000402027981 */ /* 0x002ea2000c1e1900 */
[----:B---3--:R-:W-:-:S06]  /*00b0*/  IMAD.WIDE R4, R9, 0x4, R4 ;  /* 0x0000000409047825 */ /* 0x008fcc00078e0204 */
[----:B------:R-:W2:Y:S01]  /*00c0*/  LDG.E R5, desc[UR4][R4.64] ;  /* 0x0000000404057981 */ /* 0x000ea2000c1e1900 */
[----:B------:R-:W-:Y:S01]  /*00d0*/  HFMA2 R7, -RZ, RZ, 0.96630859375, -0.0022525787353515625 ;  /* 0x3bbb989dff077431 */ /* 0x000fe200000001ff */
[----:B------:R-:W-:Y:S01]  /*00e0*/  MOV R11, 0x437c0000 ;  /* 0x437c0000000b7802 */ /* 0x000fe20000000f00 */
[----:B--2---:R-:W-:-:S04]  /*00f0*/  FADD R0, R2, -R5 ;  /* 0x8000000502007221 */ /* 0x004fc80000000000 */
[----:B0-----:R-:W-:-:S04]  /*0100*/  FMUL R0, R0, UR6 ;  /* 0x0000000600007c20 */ /* 0x001fc80008400000 */
[----:B------:R-:W-:-:S04]  /*0110*/  FFMA.SAT R6, R0, R7, 0.5 ;  /* 0x3f00000000067423 */ /* 0x000fc80000002007 */
[----:B------:R-:W-:Y:S02]  /*0120*/  FFMA.RM R8, R6, R11, 12582913 ;  /* 0x4b40000106087423 */ /* 0x000fe4000000400b */
[----:B------:R-:W0:Y:S02]  /*0130*/  LDC.64 R6, c[0x0][0x388] ;  /* 0x0000e200ff067b82 */ /* 0x000e240000000a00 */
[----:B------:R-:W-:-:S04]  /*0140*/  FADD R11, R8, -12583039 ;  /* 0xcb40007f080b7421 */ /* 0x000fc80000000000 */
[----:B------:R-:W-:-:S04]  /*0150*/  FFMA R11, R0, 1.4426950216293334961, -R11 ;  /* 0x3fb8aa3b000b7823 */ /* 0x000fc8000000080b */
[----:B------:R-:W-:-:S06]  /*0160*/  FFMA R11, R0, 1.925963033500011079e-08, R11 ;  /* 0x32a57060000b7823 */ /* 0x000fcc000000000b */
[----:B------:R-:W1:Y:S01]  /*0170*/  MUFU.EX2 R11, R11 ;  /* 0x0000000b000b7308 */ /* 0x000e620000000800 */
[----:B------:R-:W-:Y:S01]  /*0180*/  SHF.L.U32 R8, R8, 0x17, RZ ;  /* 0x0000001708087819 */ /* 0x000fe200000006ff */
[----:B0-----:R-:W-:-:S04]  /*0190*/  IMAD.WIDE R2, R9, 0x4, R6 ;  /* 0x0000000409027825 */ /* 0x001fc800078e0206 */
[----:B-1----:R-:W-:-:S05]  /*01a0*/  FMUL R5, R8, R11 ;  /* 0x0000000b08057220 */ /* 0x002fca0000400000 */
[----:B------:R-:W-:Y:S01]  /*01b0*/  STG.E desc[UR4][R2.64], R5 ;  /* 0x0000000502007986 */ /* 0x000fe2000c101904 */
[----:B------:R-:W-:Y:S05]  /*01c0*/  EXIT ;  /* 0x000000000000794d */ /* 0x000fea0003800000 */
.L_x_43:
        /* <DEDUP_REMOVED lines=11> */
.L_x_88:


//--------------------- .text._Z15averageActivityPbPf --------------------------
	.section	.text._Z15averageActivityPbPf,"ax",@progbits
	.align	128
        .global         _Z15averageActivityPbPf
        .type           _Z15averageActivityPbPf,@function
        .size           _Z15averageActivityPbPf,(.L_x_81 - _Z15averageActivityPbPf)
        .other          _Z15averageActivityPbPf,@"STO_CUDA_ENTRY STV_DEFAULT"
_Z15averageActivityPbPf:
.text._Z15averageActivityPbPf:
[----:B------:R-:W-:Y:S01]  /*0000*/  LDC R1, c[0x0][0x37c] ;  /* 0x0000df00ff017b82 */ /* 0x000fe20000000800 */
[----:B------:R-:W0:Y:S07]  /*0010*/  LDCU UR11, c[0x0][0x360] ;  /* 0x00006c00ff0b77ac */ /* 0x000e2e0008000800 */
[----:B------:R-:W1:Y:S01]  /*0020*/  S2UR UR5, SR_CTAID.X ;  /* 0x00000000000579c3 */ /* 0x000e620000002500 */
[----:B------:R-:W-:Y:S01]  /*0030*/  HFMA2 R3, -RZ, RZ, 0, 0 ;  /* 0x00000000ff037431 */ /* 0x000fe200000001ff */
[----:B------:R-:W2:Y:S01]  /*0040*/  LDCU.64 UR12, c[0x0][0x358] ;  /* 0x00006b00ff0c77ac */ /* 0x000ea20008000a00 */
[----:B------:R-:W-:Y:S01]  /*0050*/  UMOV UR4, URZ ;  /* 0x000000ff00047c82 */ /* 0x000fe20008000000 */
[----:B0-----:R-:W-:-:S02]  /*0060*/  UISETP.GE.U32.AND UP1, UPT, UR11, 0x10, UPT ;  /* 0x000000100b00788c */ /* 0x001fc4000bf26070 */
[----:B------:R-:W-:-:S04]  /*0070*/  ULOP3.LUT UR9, UR11, 0xf, URZ, 0xc0, !UPT ;  /* 0x0000000f0b097892 */ /* 0x000fc8000f8ec0ff */
[----:B------:R-:W-:Y:S02]  /*0080*/  UISETP.NE.AND UP0, UPT, UR9, URZ, UPT ;  /* 0x000000ff0900728c */ /* 0x000fe4000bf05270 */
[----:B-1----:R-:W-:Y:S01]  /*0090*/  UIMAD UR5, UR11, UR5, URZ ;  /* 0x000000050b0572a4 */ /* 0x002fe2000f8e02ff */
[----:B--2---:R-:W-:Y:S11]  /*00a0*/  BRA.U !UP1, `(.L_x_44) ;  /* 0x0000000109fc7547 */ /* 0x004ff6000b800000 */
[----:B------:R-:W-:Y:S01]  /*00b0*/  ULOP3.LUT UR6, UR11, 0xfffffff0, URZ, 0xc0, !UPT ;  /* 0xfffffff00b067892 */ /* 0x000fe2000f8ec0ff */
[----:B------:R-:W-:Y:S01]  /*00c0*/  MOV R3, RZ ;  /* 0x000000ff00037202 */ /* 0x000fe20000000f00 */
[----:B------:R-:W0:Y:S01]  /*00d0*/  LDCU.64 UR14, c[0x0][0x380] ;  /* 0x00007000ff0e77ac */ /* 0x000e220008000a00 */
[----:B------:R-:W-:Y:S02]  /*00e0*/  ULOP3.LUT UR4, UR11, 0x7f0, URZ, 0xc0, !UPT ;  /* 0x000007f00b047892 */ /* 0x000fe4000f8ec0ff */
[----:B------:R-:W-:Y:S01]  /*00f0*/  UIADD3 UR6, UPT, UPT, -UR6, URZ, URZ ;  /* 0x000000ff06067290 */ /* 0x000fe2000fffe1ff */
[----:B------:R-:W-:-:S11]  /*0100*/  UMOV UR7, UR5 ;  /* 0x0000000500077c82 */ /* 0x000fd60008000000 */
.L_x_45:
[----:B------:R-:W-:Y:S02]  /*0110*/  USHF.R.S32.HI UR8, URZ, 0x1f, UR7 ;  /* 0x0000001fff087899 */ /* 0x000fe40008011407 */
[----:B0-----:R-:W-:-:S04]  /*0120*/  UIADD3 UR10, UP1, UP2, UR7, 0x7, UR14 ;  /* 0x00000007070a7890 */ /* 0x001fc8000fa3e00e */
[----:B------:R-:W-:Y:S02]  /*0130*/  UIADD3.X UR8, UPT, UPT, UR8, UR15, URZ, UP1, UP2 ;  /* 0x0000000f08087290 */ /* 0x000fe40008fe44ff */
[----:B------:R-:W-:-:S04]  /*0140*/  IMAD.U32 R6, RZ, RZ, UR10 ;  /* 0x0000000aff067e24 */ /* 0x000fc8000f8e00ff */
[----:B------:R-:W-:-:S05]  /*0150*/  MOV R7, UR8 ;  /* 0x0000000800077c02 */ /* 0x000fca0008000f00 */
[----:B------:R-:W2:Y:S04]  /*0160*/  LDG.E.S8 R12, desc[UR12][R6.64+-0x7] ;  /* 0xfffff90c060c7981 */ /* 0x000ea8000c1e1300 */
[----:B------:R-:W3:Y:S04]  /*0170*/  LDG.E.S8 R13, desc[UR12][R6.64+-0x6] ;  /* 0xfffffa0c060d7981 */ /* 0x000ee8000c1e1300 */
[----:B------:R-:W4:Y:S04]  /*0180*/  LDG.E.S8 R15, desc[UR12][R6.64+-0x5] ;  /* 0xfffffb0c060f7981 */ /* 0x000f28000c1e1300 */
[----:B------:R-:W5:Y:S04]  /*0190*/  LDG.E.S8 R17, desc[UR12][R6.64+-0x4] ;  /* 0xfffffc0c06117981 */ /* 0x000f68000c1e1300 */
        /* <DEDUP_REMOVED lines=11> */
[----:B------:R0:W5:Y:S01]  /*0250*/  LDG.E.S8 R5, desc[UR12][R6.64+0x8] ;  /* 0x0000080c06057981 */ /* 0x000162000c1e1300 */
[----:B------:R-:W-:-:S02]  /*0260*/  UIADD3 UR6, UPT, UPT, UR6, 0x10, URZ ;  /* 0x0000001006067890 */ /* 0x000fc4000fffe0ff */
[----:B------:R-:W-:Y:S02]  /*0270*/  UIADD3 UR7, UPT, UPT, UR7, 0x10, URZ ;  /* 0x0000001007077890 */ /* 0x000fe4000fffe0ff */
[----:B------:R-:W-:Y:S01]  /*0280*/  UISETP.NE.AND UP1, UPT, UR6, URZ, UPT ;  /* 0x000000ff0600728c */ /* 0x000fe2000bf25270 */
[----:B--2---:R-:W1:Y:S08]  /*0290*/  I2F.S16 R12, R12 ;  /* 0x0000000c000c7306 */ /* 0x004e700000101400 */
[----:B---3--:R-:W2:Y:S01]  /*02a0*/  I2F.S16 R14, R13 ;  /* 0x0000000d000e7306 */ /* 0x008ea20000101400 */
[----:B-1----:R-:W-:-:S07]  /*02b0*/  FADD R3, R12, R3 ;  /* 0x000000030c037221 */ /* 0x002fce0000000000 */
[----:B----4-:R-:W1:Y:S01]  /*02c0*/  I2F.S16 R16, R15 ;  /* 0x0000000f00107306 */ /* 0x010e620000101400 */
[----:B--2---:R-:W-:-:S07]  /*02d0*/  FADD R3, R3, R14 ;  /* 0x0000000e03037221 */ /* 0x004fce0000000000 */
[----:B-----5:R-:W2:Y:S01]  /*02e0*/  I2F.S16 R18, R17 ;  /* 0x0000001100127306 */ /* 0x020ea20000101400 */
[----:B-1----:R-:W-:-:S07]  /*02f0*/  FADD R3, R3, R16 ;  /* 0x0000001003037221 */ /* 0x002fce0000000000 */
[----:B------:R-:W1:Y:S01]  /*0300*/  I2F.S16 R20, R19 ;  /* 0x0000001300147306 */ /* 0x000e620000101400 */
[----:B--2---:R-:W-:-:S07]  /*0310*/  FADD R3, R3, R18 ;  /* 0x0000001203037221 */ /* 0x004fce0000000000 */
[----:B------:R-:W2:Y:S01]  /*0320*/  I2F.S16 R22, R21 ;  /* 0x0000001500167306 */ /* 0x000ea20000101400 */
        /* <DEDUP_REMOVED lines=13> */
[----:B0-----:R-:W0:Y:S01]  /*0400*/  I2F.S16 R7, R0 ;  /* 0x0000000000077306 */ /* 0x001e220000101400 */
[----:B--2---:R-:W-:-:S07]  /*0410*/  FADD R8, R9, R8 ;  /* 0x0000000809087221 */ /* 0x004fce0000000000 */
[----:B------:R-:W1:Y:S01]  /*0420*/  I2F.S16 R2, R2 ;  /* 0x0000000200027306 */ /* 0x000e620000101400 */
[----:B0-----:R-:W-:-:S07]  /*0430*/  FADD R7, R8, R7 ;  /* 0x0000000708077221 */ /* 0x001fce0000000000 */
[----:B------:R-:W0:Y:S01]  /*0440*/  I2F.S16 R4, R4 ;  /* 0x0000000400047306 */ /* 0x000e220000101400 */
[----:B-1----:R-:W-:-:S07]  /*0450*/  FADD R7, R7, R2 ;  /* 0x0000000207077221 */ /* 0x002fce0000000000 */
[----:B------:R-:W1:Y:S01]  /*0460*/  I2F.S16 R6, R5 ;  /* 0x0000000500067306 */ /* 0x000e620000101400 */
[----:B0-----:R-:W-:-:S04]  /*0470*/  FADD R7, R7, R4 ;  /* 0x0000000407077221 */ /* 0x001fc80000000000 */
[----:B-1----:R-:W-:Y:S01]  /*0480*/  FADD R3, R7, R6 ;  /* 0x0000000607037221 */ /* 0x002fe20000000000 */
[----:B------:R-:W-:Y:S06]  /*0490*/  BRA.U UP1, `(.L_x_45) ;  /* 0xfffffffd011c7547 */ /* 0x000fec000b83ffff */
.L_x_44:
[----:B------:R-:W-:Y:S05]  /*04a0*/  BRA.U !UP0, `(.L_x_46) ;  /* 0x0000000508287547 */ /* 0x000fea000b800000 */
[----:B------:R-:W-:Y:S02]  /*04b0*/  UISETP.GE.U32.AND UP0, UPT, UR9, 0x8, UPT ;  /* 0x000000080900788c */ /* 0x000fe4000bf06070 */
[----:B------:R-:W-:-:S04]  /*04c0*/  ULOP3.LUT UR10, UR11, 0x7, URZ, 0xc0, !UPT ;  /* 0x000000070b0a7892 */ /* 0x000fc8000f8ec0ff */
[----:B------:R-:W-:-:S03]  /*04d0*/  UISETP.NE.AND UP1, UPT, UR10, URZ, UPT ;  /* 0x000000ff0a00728c */ /* 0x000fc6000bf25270 */
[----:B------:R-:W-:Y:S08]  /*04e0*/  BRA.U !UP0, `(.L_x_47) ;  /* 0x00000001087c7547 */ /* 0x000ff0000b800000 */
[----:B------:R-:W0:Y:S01]  /*04f0*/  LDCU.64 UR8, c[0x0][0x380] ;  /* 0x00007000ff0877ac */ /* 0x000e220008000a00 */
[----:B------:R-:W-:-:S04]  /*0500*/  UIADD3 UR6, UPT, UPT, UR5, UR4, URZ ;  /* 0x0000000405067290 */ /* 0x000fc8000fffe0ff */
[----:B0-----:R-:W-:-:S04]  /*0510*/  UIADD3 UR7, UP0, UPT, UR6, UR8, URZ ;  /* 0x0000000806077290 */ /* 0x001fc8000ff1e0ff */
[----:B------:R-:W-:Y:S02]  /*0520*/  ULEA.HI.X.SX32 UR6, UR6, UR9, 0x1, UP0 ;  /* 0x0000000906067291 */ /* 0x000fe400080f0eff */
        /* <DEDUP_REMOVED lines=9> */
[----:B------:R-:W5:Y:S01]  /*05c0*/  LDG.E.S8 R15, desc[UR12][R4.64+0x7] ;  /* 0x0000070c040f7981 */ /* 0x000f62000c1e1300 */
[----:B------:R-:W-:Y:S01]  /*05d0*/  UIADD3 UR4, UPT, UPT, UR4, 0x8, URZ ;  /* 0x0000000804047890 */ /* 0x000fe2000fffe0ff */
[----:B--2---:R-:W0:Y:S08]  /*05e0*/  I2F.S16 R0, R0 ;  /* 0x0000000000007306 */ /* 0x004e300000101400 */
[----:B---3--:R-:W1:Y:S01]  /*05f0*/  I2F.S16 R2, R2 ;  /* 0x0000000200027306 */ /* 0x008e620000101400 */
[----:B0-----:R-:W-:-:S07]  /*0600*/  FADD R3, R3, R0 ;  /* 0x0000000003037221 */ /* 0x001fce0000000000 */
[----:B----4-:R-:W0:Y:S01]  /*0610*/  I2F.S16 R6, R6 ;  /* 0x0000000600067306 */ /* 0x010e220000101400 */
[----:B-1----:R-:W-:-:S07]  /*0620*/  FADD R3, R3, R2 ;  /* 0x0000000203037221 */ /* 0x002fce0000000000 */
[----:B-----5:R-:W1:Y:S01]  /*0630*/  I2F.S16 R8, R7 ;  /* 0x0000000700087306 */ /* 0x020e620000101400 */
[----:B0-----:R-:W-:-:S07]  /*0640*/  FADD R3, R3, R6 ;  /* 0x0000000603037221 */ /* 0x001fce0000000000 */
[----:B------:R-:W0:Y:S01]  /*0650*/  I2F.S16 R10, R9 ;  /* 0x00000009000a7306 */ /* 0x000e220000101400 */
[----:B-1----:R-:W-:-:S07]  /*0660*/  FADD R3, R3, R8 ;  /* 0x0000000803037221 */ /* 0x002fce0000000000 */
[----:B------:R-:W1:Y:S01]  /*0670*/  I2F.S16 R12, R11 ;  /* 0x0000000b000c7306 */ /* 0x000e620000101400 */
[----:B0-----:R-:W-:-:S07]  /*0680*/  FADD R3, R3, R10 ;  /* 0x0000000a03037221 */ /* 0x001fce0000000000 */
[----:B------:R-:W0:Y:S01]  /*0690*/  I2F.S16 R14, R13 ;  /* 0x0000000d000e7306 */ /* 0x000e220000101400 */
[----:B-1----:R-:W-:-:S07]  /*06a0*/  FADD R3, R3, R12 ;  /* 0x0000000c03037221 */ /* 0x002fce0000000000 */
[----:B------:R-:W1:Y:S01]  /*06b0*/  I2F.S16 R0, R15 ;  /* 0x0000000f00007306 */ /* 0x000e620000101400 */
[----:B0-----:R-:W-:-:S04]  /*06c0*/  FADD R3, R3, R14 ;  /* 0x0000000e03037221 */ /* 0x001fc80000000000 */
[----:B-1----:R-:W-:-:S07]  /*06d0*/  FADD R3, R3, R0 ;  /* 0x0000000003037221 */ /* 0x002fce0000000000 */
.L_x_47:
        /* <DEDUP_REMOVED lines=22> */
[----:B0-----:R-:W-:-:S04]  /*0840*/  FADD R3, R3, R6 ;  /* 0x0000000603037221 */ /* 0x001fc80000000000 */
[----:B-1----:R-:W-:-:S07]  /*0850*/  FADD R3, R3, R8 ;  /* 0x0000000803037221 */ /* 0x002fce0000000000 */
.L_x_48:
[----:B------:R-:W-:Y:S05]  /*0860*/  BRA.U !UP1, `(.L_x_46) ;  /* 0x0000000109387547 */ /* 0x000fea000b800000 */
[----:B------:R-:W0:Y:S01]  /*0870*/  LDCU.64 UR14, c[0x0][0x380] ;  /* 0x00007000ff0e77ac */ /* 0x000e220008000a00 */
[----:B------:R-:W-:Y:S02]  /*0880*/  UIADD3 UR4, UPT, UPT, UR5, UR4, URZ ;  /* 0x0000000405047290 */ /* 0x000fe4000fffe0ff */
[----:B------:R-:W-:-:S12]  /*0890*/  UIADD3 UR6, UPT, UPT, -UR6, URZ, URZ ;  /* 0x000000ff06067290 */ /* 0x000fd8000fffe1ff */
.L_x_49:
[----:B0-----:R-:W-:-:S04]  /*08a0*/  UIADD3 UR7, UP0, UPT, UR4, UR14, URZ ;  /* 0x0000000e04077290 */ /* 0x001fc8000ff1e0ff */
[----:B------:R-:W-:Y:S02]  /*08b0*/  ULEA.HI.X.SX32 UR8, UR4, UR15, 0x1, UP0 ;  /* 0x0000000f04087291 */ /* 0x000fe400080f0eff */
[----:B------:R-:W-:-:S04]  /*08c0*/  IMAD.U32 R4, RZ, RZ, UR7 ;  /* 0x00000007ff047e24 */ /* 0x000fc8000f8e00ff */
[----:B------:R-:W-:-:S05]  /*08d0*/  MOV R5, UR8 ;  /* 0x0000000800057c02 */ /* 0x000fca0008000f00 */
[----:B------:R-:W2:Y:S01]  /*08e0*/  LDG.E.S8 R4, desc[UR12][R4.64] ;  /* 0x0000000c04047981 */ /* 0x000ea2000c1e1300 */
[----:B------:R-:W-:Y:S02]  /*08f0*/  UIADD3 UR6, UPT, UPT, UR6, 0x1, URZ ;  /* 0x0000000106067890 */ /* 0x000fe4000fffe0ff */
[----:B------:R-:W-:Y:S02]  /*0900*/  UIADD3 UR4, UPT, UPT, UR4, 0x1, URZ ;  /* 0x0000000104047890 */ /* 0x000fe4000fffe0ff */
[----:B------:R-:W-:Y:S01]  /*0910*/  UISETP.NE.AND UP0, UPT, UR6, URZ, UPT ;  /* 0x000000ff0600728c */ /* 0x000fe2000bf05270 */
[----:B--2---:R-:W0:Y:S02]  /*0920*/  I2F.S16 R0, R4 ;  /* 0x0000000400007306 */ /* 0x004e240000101400 */
[----:B0-----:R-:W-:-:S06]  /*0930*/  FADD R3, R0, R3 ;  /* 0x0000000300037221 */ /* 0x001fcc0000000000 */
[----:B------:R-:W-:Y:S05]  /*0940*/  BRA.U UP0, `(.L_x_49) ;  /* 0xfffffffd00d47547 */ /* 0x000fea000b83ffff */
.L_x_46:
[----:B------:R-:W-:-:S04]  /*0950*/  I2FP.F32.U32 R4, UR11 ;  /* 0x0000000b00047c45 */ /* 0x000fc80008201000 */
[----:B------:R-:W0:Y:S08]  /*0960*/  MUFU.RCP R5, R4 ;  /* 0x0000000400057308 */ /* 0x000e300000001000 */
[----:B------:R-:W1:Y:S01]  /*0970*/  FCHK P0, R3, R4 ;  /* 0x0000000403007302 */ /* 0x000e620000000000 */
[----:B0-----:R-:W-:-:S04]  /*0980*/  FFMA R0, -R4, R5, 1 ;  /* 0x3f80000004007423 */ /* 0x001fc80000000105 */
[----:B------:R-:W-:-:S04]  /*0990*/  FFMA R0, R5, R0, R5 ;  /* 0x0000000005007223 */ /* 0x000fc80000000005 */
[----:B------:R-:W-:-:S04]  /*09a0*/  FFMA R5, R0, R3, RZ ;  /* 0x0000000300057223 */ /* 0x000fc800000000ff */
[----:B------:R-:W-:-:S04]  /*09b0*/  FFMA R2, -R4, R5, R3 ;  /* 0x0000000504027223 */ /* 0x000fc80000000103 */
[----:B------:R-:W-:Y:S01]  /*09c0*/  FFMA R5, R0, R2, R5 ;  /* 0x0000000200057223 */ /* 0x000fe20000000005 */
[----:B-1----:R-:W-:Y:S06]  /*09d0*/  @!P0 BRA `(.L_x_50) ;  /* 0x0000000000088947 */ /* 0x002fec0003800000 */
[----:B------:R-:W-:-:S07]  /*09e0*/  MOV R2, 0xa00 ;  /* 0x00000a0000027802 */ /* 0x000fce0000000f00 */
[----:B------:R-:W-:Y:S05]  /*09f0*/  CALL.REL.NOINC `($__internal_0_$__cuda_sm3x_div_rn_noftz_f32_slowpath) ;  /* 0x0000000000187944 */ /* 0x000fea0003c00000 */
.L_x_50:
[----:B------:R-:W0:Y:S01]  /*0a00*/  S2R R7, SR_TID.X ;  /* 0x0000000000077919 */ /* 0x000e220000002100 */
[----:B------:R-:W1:Y:S01]  /*0a10*/  LDC.64 R2, c[0x0][0x388] ;  /* 0x0000e200ff027b82 */ /* 0x000e620000000a00 */
[----:B0-----:R-:W-:-:S04]  /*0a20*/  VIADD R7, R7, UR5 ;  /* 0x0000000507077c36 */ /* 0x001fc80008000000 */
[----:B-1----:R-:W-:-:S05]  /*0a30*/  IMAD.WIDE R2, R7, 0x4, R2 ;  /* 0x0000000407027825 */ /* 0x002fca00078e0202 */
[----:B------:R-:W-:Y:S01]  /*0a40*/  STG.E desc[UR12][R2.64], R5 ;  /* 0x0000000502007986 */ /* 0x000fe2000c10190c */
[----:B------:R-:W-:Y:S05]  /*0a50*/  EXIT ;  /* 0x000000000000794d */ /* 0x000fea0003800000 */
        .weak           $__internal_0_$__cuda_sm3x_div_rn_noftz_f32_slowpath
        .type           $__internal_0_$__cuda_sm3x_div_rn_noftz_f32_slowpath,@function
        .size           $__internal_0_$__cuda_sm3x_div_rn_noftz_f32_slowpath,(.L_x_81 - $__internal_0_$__cuda_sm3x_div_rn_noftz_f32_slowpath)
$__internal_0_$__cuda_sm3x_div_rn_noftz_f32_slowpath:
[----:B------:R-:W-:Y:S02]  /*0a60*/  SHF.R.U32.HI R5, RZ, 0x17, R4 ;  /* 0x00000017ff057819 */ /* 0x000fe40000011604 */
[----:B------:R-:W-:Y:S02]  /*0a70*/  SHF.R.U32.HI R0, RZ, 0x17, R3 ;  /* 0x00000017ff007819 */ /* 0x000fe40000011603 */
[----:B------:R-:W-:Y:S02]  /*0a80*/  LOP3.LUT R5, R5, 0xff, RZ, 0xc0, !PT ;  /* 0x000000ff05057812 */ /* 0x000fe400078ec0ff */
[----:B------:R-:W-:Y:S02]  /*0a90*/  LOP3.LUT R10, R0, 0xff, RZ, 0xc0, !PT ;  /* 0x000000ff000a7812 */ /* 0x000fe400078ec0ff */
[----:B------:R-:W-:-:S03]  /*0aa0*/  IADD3 R7, PT, PT, R5, -0x1, RZ ;  /* 0xffffffff05077810 */ /* 0x000fc60007ffe0ff */
[----:B------:R-:W-:Y:S01]  /*0ab0*/  VIADD R8, R10, 0xffffffff ;  /* 0xffffffff0a087836 */ /* 0x000fe20000000000 */
[----:B------:R-:W-:-:S04]  /*0ac0*/  ISETP.GT.U32.AND P0, PT, R7, 0xfd, PT ;  /* 0x000000fd0700780c */ /* 0x000fc80003f04070 */
[----:B------:R-:W-:-:S13]  /*0ad0*/  ISETP.GT.U32.OR P0, PT, R8, 0xfd, P0 ;  /* 0x000000fd0800780c */ /* 0x000fda0000704470 */
[----:B------:R-:W-:Y:S01]  /*0ae0*/  @!P0 MOV R6, RZ ;  /* 0x000000ff00068202 */ /* 0x000fe20000000f00 */
[----:B------:R-:W-:Y:S06]  /*0af0*/  @!P0 BRA `(.L_x_51) ;  /* 0x0000000000608947 */ /* 0x000fec0003800000 */
[----:B------:R-:W-:Y:S01]  /*0b00*/  FSETP.GTU.FTZ.AND P0, PT, |R3|, +INF , PT ;  /* 0x7f8000000300780b */ /* 0x000fe20003f1c200 */
[----:B------:R-:W-:Y:S01]  /*0b10*/  IMAD.MOV.U32 R0, RZ, RZ, R4 ;  /* 0x000000ffff007224 */ /* 0x000fe200078e0004 */
[----:B------:R-:W-:-:S04]  /*0b20*/  FSETP.GTU.FTZ.AND P1, PT, |R4|, +INF , PT ;  /* 0x7f8000000400780b */ /* 0x000fc80003f3c200 */
[----:B------:R-:W-:-:S13]  /*0b30*/  PLOP3.LUT P0, PT, P0, P1, PT, 0xf8, 0x8f ;  /* 0x00000000008f781c */ /* 0x000fda0000703f70 */
[----:B------:R-:W-:Y:S05]  /*0b40*/  @P0 BRA `(.L_x_52) ;  /* 0x0000000400440947 */ /* 0x000fea0003800000 */
[----:B------:R-:W-:-:S13]  /*0b50*/  LOP3.LUT P0, RZ, R4, 0x7fffffff, R3, 0xc8, !PT ;  /* 0x7fffffff04ff7812 */ /* 0x000fda000780c803 */
[----:B------:R-:W-:Y:S05]  /*0b60*/  @!P0 BRA `(.L_x_53) ;  /* 0x0000000400348947 */ /* 0x000fea0003800000 */
[C---:B------:R-:W-:Y:S02]  /*0b70*/  FSETP.NEU.FTZ.AND P2, PT, |R3|.reuse, +INF , PT ;  /* 0x7f8000000300780b */ /* 0x040fe40003f5d200 */
[----:B------:R-:W-:Y:S02]  /*0b80*/  FSETP.NEU.FTZ.AND P1, PT, |R0|, +INF , PT ;  /* 0x7f8000000000780b */ /* 0x000fe40003f3d200 */
[----:B------:R-:W-:-:S11]  /*0b90*/  FSETP.NEU.FTZ.AND P0, PT, |R3|, +INF , PT ;  /* 0x7f8000000300780b */ /* 0x000fd60003f1d200 */
[----:B------:R-:W-:Y:S05]  /*0ba0*/  @!P1 BRA !P2, `(.L_x_53) ;  /* 0x0000000400249947 */ /* 0x000fea0005000000 */
[----:B------:R-:W-:-:S04]  /*0bb0*/  LOP3.LUT P2, RZ, R3, 0x7fffffff, RZ, 0xc0, !PT ;  /* 0x7fffffff03ff7812 */ /* 0x000fc8000784c0ff */
[----:B------:R-:W-:-:S13]  /*0bc0*/  PLOP3.LUT P1, PT, P1, P2, PT, 0x2f, 0xf2 ;  /* 0x0000000000f2781c */ /* 0x000fda0000f24577 */
[----:B------:R-:W-:Y:S05]  /*0bd0*/  @P1 BRA `(.L_x_54) ;  /* 0x0000000400101947 */ /* 0x000fea0003800000 */
[----:B------:R-:W-:-:S04]  /*0be0*/  LOP3.LUT P1, RZ, R4, 0x7fffffff, RZ, 0xc0, !PT ;  /* 0x7fffffff04ff7812 */ /* 0x000fc8000782c0ff */
[----:B------:R-:W-:-:S13]  /*0bf0*/  PLOP3.LUT P0, PT, P0, P1, PT, 0x2f, 0xf2 ;  /* 0x0000000000f2781c */ /* 0x000fda0000702577 */
[----:B------:R-:W-:Y:S05]  /*0c00*/  @P0 BRA `(.L_x_55) ;  /* 0x0000000000f80947 */ /* 0x000fea0003800000 */
[----:B------:R-:W-:Y:S02]  /*0c10*/  ISETP.GE.AND P0, PT, R8, RZ, PT ;  /* 0x000000ff0800720c */ /* 0x000fe40003f06270 */
[----:B------:R-:W-:-:S11]  /*0c20*/  ISETP.GE.AND P1, PT, R7, RZ, PT ;  /* 0x000000ff0700720c */ /* 0x000fd60003f26270 */
[----:B------:R-:W-:Y:S01]  /*0c30*/  @P0 MOV R6, RZ ;  /* 0x000000ff00060202 */ /* 0x000fe20000000f00 */
[----:B------:R-:W-:Y:S02]  /*0c40*/  @!P0 IMAD.MOV.U32 R6, RZ, RZ, -0x40 ;  /* 0xffffffc0ff068424 */ /* 0x000fe400078e00ff */
[----:B------:R-:W-:Y:S01]  /*0c50*/  @!P0 FFMA R3, R3, 1.84467440737095516160e+19, RZ ;  /* 0x5f80000003038823 */ /* 0x000fe200000000ff */
[----:B------:R-:W-:Y:S02]  /*0c60*/  @!P1 FFMA R4, R0, 1.84467440737095516160e+19, RZ ;  /* 0x5f80000000049823 */ /* 0x000fe400000000ff */
[----:B------:R-:W-:-:S07]  /*0c70*/  @!P1 IADD3 R6, PT, PT, R6, 0x40, RZ ;  /* 0x0000004006069810 */ /* 0x000fce0007ffe0ff */
.L_x_51:
[----:B------:R-:W-:-:S05]  /*0c80*/  LEA R7, R5, 0xc0800000, 0x17 ;  /* 0xc080000005077811 */ /* 0x000fca00078eb8ff */
[----:B------:R-:W-:Y:S01]  /*0c90*/  IMAD.IADD R7, R4, 0x1, -R7 ;  /* 0x0000000104077824 */ /* 0x000fe200078e0a07 */
[----:B------:R-:W-:-:S03]  /*0ca0*/  IADD3 R4, PT, PT, R10, -0x7f, RZ ;  /* 0xffffff810a047810 */ /* 0x000fc60007ffe0ff */
[----:B------:R-:W0:Y:S01]  /*0cb0*/  MUFU.RCP R8, R7 ;  /* 0x0000000700087308 */ /* 0x000e220000001000 */
[----:B------:R-:W-:Y:S01]  /*0cc0*/  FADD.FTZ R9, -R7, -RZ ;  /* 0x800000ff07097221 */ /* 0x000fe20000010100 */
[C---:B------:R-:W-:Y:S01]  /*0cd0*/  IMAD R0, R4.reuse, -0x800000, R3 ;  /* 0xff80000004007824 */ /* 0x040fe200078e0203 */
[----:B------:R-:W-:-:S05]  /*0ce0*/  IADD3 R5, PT, PT, R4, 0x7f, -R5 ;  /* 0x0000007f04057810 */ /* 0x000fca0007ffe805 */
[----:B------:R-:W-:Y:S02]  /*0cf0*/  IMAD.IADD R5, R5, 0x1, R6 ;  /* 0x0000000105057824 */ /* 0x000fe400078e0206 */
[----:B0-----:R-:W-:-:S04]  /*0d00*/  FFMA R11, R8, R9, 1 ;  /* 0x3f800000080b7423 */ /* 0x001fc80000000009 */
[----:B------:R-:W-:-:S04]  /*0d10*/  FFMA R10, R8, R11, R8 ;  /* 0x0000000b080a7223 */ /* 0x000fc80000000008 */
[----:B------:R-:W-:-:S04]  /*0d20*/  FFMA R3, R0, R10, RZ ;  /* 0x0000000a00037223 */ /* 0x000fc800000000ff */
[----:B------:R-:W-:-:S04]  /*0d30*/  FFMA R8, R9, R3, R0 ;  /* 0x0000000309087223 */ /* 0x000fc80000000000 */
[----:B------:R-:W-:-:S04]  /*0d40*/  FFMA R11, R10, R8, R3 ;  /* 0x000000080a0b7223 */ /* 0x000fc80000000003 */
[----:B------:R-:W-:-:S04]  /*0d50*/  FFMA R8, R9, R11, R0 ;  /* 0x0000000b09087223 */ /* 0x000fc80000000000 */
[----:B------:R-:W-:-:S05]  /*0d60*/  FFMA R3, R10, R8, R11 ;  /* 0x000000080a037223 */ /* 0x000fca000000000b */
[----:B------:R-:W-:-:S04]  /*0d70*/  SHF.R.U32.HI R0, RZ, 0x17, R3 ;  /* 0x00000017ff007819 */ /* 0x000fc80000011603 */
[----:B------:R-:W-:-:S04]  /*0d80*/  LOP3.LUT R0, R0, 0xff, RZ, 0xc0, !PT ;  /* 0x000000ff00007812 */ /* 0x000fc800078ec0ff */
[----:B------:R-:W-:-:S05]  /*0d90*/  IADD3 R6, PT, PT, R0, R5, RZ ;  /* 0x0000000500067210 */ /* 0x000fca0007ffe0ff */
[----:B------:R-:W-:-:S05]  /*0da0*/  VIADD R0, R6, 0xffffffff ;  /* 0xffffffff06007836 */ /* 0x000fca0000000000 */
[----:B------:R-:W-:-:S13]  /*0db0*/  ISETP.GE.U32.AND P0, PT, R0, 0xfe, PT ;  /* 0x000000fe0000780c */ /* 0x000fda0003f06070 */
[----:B------:R-:W-:Y:S05]  /*0dc0*/  @!P0 BRA `(.L_x_56) ;  /* 0x0000000000808947 */ /* 0x000fea0003800000 */
[----:B------:R-:W-:-:S13]  /*0dd0*/  ISETP.GT.AND P0, PT, R6, 0xfe, PT ;  /* 0x000000fe0600780c */ /* 0x000fda0003f04270 */
[----:B------:R-:W-:Y:S05]  /*0de0*/  @P0 BRA `(.L_x_57) ;  /* 0x00000000006c0947 */ /* 0x000fea0003800000 */
[----:B------:R-:W-:-:S13]  /*0df0*/  ISETP.GE.AND P0, PT, R6, 0x1, PT ;  /* 0x000000010600780c */ /* 0x000fda0003f06270 */
[----:B------:R-:W-:Y:S05]  /*0e00*/  @P0 BRA `(.L_x_58) ;  /* 0x0000000000980947 */ /* 0x000fea0003800000 */
[----:B------:R-:W-:Y:S02]  /*0e10*/  ISETP.GE.AND P0, PT, R6, -0x18, PT ;  /* 0xffffffe80600780c */ /* 0x000fe40003f06270 */
[----:B------:R-:W-:-:S11]  /*0e20*/  LOP3.LUT R3, R3, 0x80000000, RZ, 0xc0, !PT ;  /* 0x8000000003037812 */ /* 0x000fd600078ec0ff */
[----:B------:R-:W-:Y:S05]  /*0e30*/  @!P0 BRA `(.L_x_58) ;  /* 0x00000000008c8947 */ /* 0x000fea0003800000 */
[-CC-:B------:R-:W-:Y:S01]  /*0e40*/  FFMA.RZ R0, R10, R8.reuse, R11.reuse ;  /* 0x000000080a007223 */ /* 0x180fe2000000c00b */
[----:B------:R-:W-:Y:S01]  /*0e50*/  IADD3 R7, PT, PT, R6, 0x20, RZ ;  /* 0x0000002006077810 */ /* 0x000fe20007ffe0ff */
[-CC-:B------:R-:W-:Y:S01]  /*0e60*/  FFMA.RM R5, R10, R8.reuse, R11.reuse ;  /* 0x000000080a057223 */ /* 0x180fe2000000400b */
[----:B------:R-:W-:Y:S02]  /*0e70*/  ISETP.NE.AND P2, PT, R6, RZ, PT ;  /* 0x000000ff0600720c */ /* 0x000fe40003f45270 */
[----:B------:R-:W-:Y:S01]  /*0e80*/  LOP3.LUT R4, R0, 0x7fffff, RZ, 0xc0, !PT ;  /* 0x007fffff00047812 */ /* 0x000fe200078ec0ff */
[----:B------:R-:W-:Y:S01]  /*0e90*/  FFMA.RP R0, R10, R8, R11 ;  /* 0x000000080a007223 */ /* 0x000fe2000000800b */
[----:B------:R-:W-:Y:S01]  /*0ea0*/  ISETP.NE.AND P1, PT, R6, RZ, PT ;  /* 0x000000ff0600720c */ /* 0x000fe20003f25270 */
[----:B------:R-:W-:Y:S01]  /*0eb0*/  IMAD.MOV R6, RZ, RZ, -R6 ;  /* 0x000000ffff067224 */ /* 0x000fe200078e0a06 */
[----:B------:R-:W-:Y:S02]  /*0ec0*/  LOP3.LUT R4, R4, 0x800000, RZ, 0xfc, !PT ;  /* 0x0080000004047812 */ /* 0x000fe400078efcff */
[----:B------:R-:W-:-:S02]  /*0ed0*/  FSETP.NEU.FTZ.AND P0, PT, R0, R5, PT ;  /* 0x000000050000720b */ /* 0x000fc40003f1d000 */
[----:B------:R-:W-:Y:S02]  /*0ee0*/  SHF.L.U32 R7, R4, R7, RZ ;  /* 0x0000000704077219 */ /* 0x000fe400000006ff */
[----:B------:R-:W-:Y:S02]  /*0ef0*/  SEL R5, R6, RZ, P2 ;  /* 0x000000ff06057207 */ /* 0x000fe40001000000 */
[----:B------:R-:W-:Y:S02]  /*0f00*/  ISETP.NE.AND P1, PT, R7, RZ, P1 ;  /* 0x000000ff0700720c */ /* 0x000fe40000f25270 */
[----:B------:R-:W-:Y:S02]  /*0f10*/  SHF.R.U32.HI R5, RZ, R5, R4 ;  /* 0x00000005ff057219 */ /* 0x000fe40000011604 */
[----:B------:R-:W-:Y:S02]  /*0f20*/  PLOP3.LUT P0, PT, P0, P1, PT, 0xf8, 0x8f ;  /* 0x00000000008f781c */ /* 0x000fe40000703f70 */
[----:B------:R-:W-:-:S02]  /*0f30*/  SHF.R.U32.HI R7, RZ, 0x1, R5 ;  /* 0x00000001ff077819 */ /* 0x000fc40000011605 */
[----:B------:R-:W-:-:S04]  /*0f40*/  SEL R0, RZ, 0x1, !P0 ;  /* 0x00000001ff007807 */ /* 0x000fc80004000000 */
[----:B------:R-:W-:-:S04]  /*0f50*/  LOP3.LUT R0, R0, 0x1, R7, 0xf8, !PT ;  /* 0x0000000100007812 */ /* 0x000fc800078ef807 */
[----:B------:R-:W-:-:S04]  /*0f60*/  LOP3.LUT R0, R0, R5, RZ, 0xc0, !PT ;  /* 0x0000000500007212 */ /* 0x000fc800078ec0ff */
[----:B------:R-:W-:-:S04]  /*0f70*/  IADD3 R0, PT, PT, R7, R0, RZ ;  /* 0x0000000007007210 */ /* 0x000fc80007ffe0ff */
[----:B------:R-:W-:Y:S01]  /*0f80*/  LOP3.LUT R3, R0, R3, RZ, 0xfc, !PT ;  /* 0x0000000300037212 */ /* 0x000fe200078efcff */
[----:B------:R-:W-:Y:S06]  /*0f90*/  BRA `(.L_x_58) ;  /* 0x0000000000347947 */ /* 0x000fec0003800000 */
.L_x_57:
[----:B------:R-:W-:-:S04]  /*0fa0*/  LOP3.LUT R3, R3, 0x80000000, RZ, 0xc0, !PT ;  /* 0x8000000003037812 */ /* 0x000fc800078ec0ff */
[----:B------:R-:W-:Y:S01]  /*0fb0*/  LOP3.LUT R3, R3, 0x7f800000, RZ, 0xfc, !PT ;  /* 0x7f80000003037812 */ /* 0x000fe200078efcff */
[----:B------:R-:W-:Y:S06]  /*0fc0*/  BRA `(.L_x_58) ;  /* 0x0000000000287947 */ /* 0x000fec0003800000 */
.L_x_56:
[----:B------:R-:W-:Y:S01]  /*0fd0*/  IMAD R3, R5, 0x800000, R3 ;  /* 0x0080000005037824 */ /* 0x000fe200078e0203 */
[----:B------:R-:W-:Y:S06]  /*0fe0*/  BRA `(.L_x_58) ;  /* 0x0000000000207947 */ /* 0x000fec0003800000 */
.L_x_55:
[----:B------:R-:W-:-:S04]  /*0ff0*/  LOP3.LUT R3, R4, 0x80000000, R3, 0x48, !PT ;  /* 0x8000000004037812 */ /* 0x000fc800078e4803 */
[----:B------:R-:W-:Y:S01]  /*1000*/  LOP3.LUT R3, R3, 0x7f800000, RZ, 0xfc, !PT ;  /* 0x7f80000003037812 */ /* 0x000fe200078efcff */
[----:B------:R-:W-:Y:S06]  /*1010*/  BRA `(.L_x_58) ;  /* 0x0000000000147947 */ /* 0x000fec0003800000 */
.L_x_54:
[----:B------:R-:W-:Y:S01]  /*1020*/  LOP3.LUT R3, R4, 0x80000000, R3, 0x48, !PT ;  /* 0x8000000004037812 */ /* 0x000fe200078e4803 */
[----:B------:R-:W-:Y:S06]  /*1030*/  BRA `(.L_x_58) ;  /* 0x00000000000c7947 */ /* 0x000fec0003800000 */
.L_x_53:
[----:B------:R-:W0:Y:S01]  /*1040*/  MUFU.RSQ R3, -QNAN ;  /* 0xffc0000000037908 */ /* 0x000e220000001400 */
[----:B------:R-:W-:Y:S05]  /*1050*/  BRA `(.L_x_58) ;  /* 0x0000000000047947 */ /* 0x000fea0003800000 */
.L_x_52:
[----:B------:R-:W-:-:S07]  /*1060*/  FADD.FTZ R3, R3, R0 ;  /* 0x0000000003037221 */ /* 0x000fce0000010000 */
.L_x_58:
[----:B0-----:R-:W-:Y:S01]  /*1070*/  MOV R5, R3 ;  /* 0x0000000300057202 */ /* 0x001fe20000000f00 */
[----:B------:R-:W-:-:S04]  /*1080*/  IMAD.MOV.U32 R3, RZ, RZ, 0x0 ;  /* 0x00000000ff037424 */ /* 0x000fc800078e00ff */
[----:B------:R-:W-:Y:S05]  /*1090*/  RET.REL.NODEC R2 `(_Z15averageActivityPbPf) ;  /* 0xffffffec02d87950 */ /* 0x000fea0003c3ffff */
.L_x_59:
        /* <DEDUP_REMOVED lines=14> */
.L_x_81:


//--------------------- .text._Z16updateDutyCyclesPfS_PjPbjj --------------------------
	.section	.text._Z16updateDutyCyclesPfS_PjPbjj,"ax",@progbits
	.align	128
        .global         _Z16updateDutyCyclesPfS_PjPbjj
        .type           _Z16updateDutyCyclesPfS_PjPbjj,@function
        .size           _Z16updateDutyCyclesPfS_PjPbjj,(.L_x_82 - _Z16updateDutyCyclesPfS_PjPbjj)
        .other          _Z16updateDutyCyclesPfS_PjPbjj,@"STO_CUDA_ENTRY STV_DEFAULT"
_Z16updateDutyCyclesPfS_PjPbjj:
.text._Z16updateDutyCyclesPfS_PjPbjj:
[----:B------:R-:W-:Y:S01]  /*0000*/  LDC R1, c[0x0][0x37c] ;  /* 0x0000df00ff017b82 */ /* 0x000fe20000000800 */
[----:B------:R-:W0:Y:S07]  /*0010*/  S2R R2, SR_TID.X ;  /* 0x0000000000027919 */ /* 0x000e2e0000002100 */
[----:B------:R-:W1:Y:S01]  /*0020*/  LDC.64 R8, c[0x0][0x390] ;  /* 0x0000e400ff087b82 */ /* 0x000e620000000a00 */
[----:B------:R-:W0:Y:S01]  /*0030*/  LDCU UR4, c[0x0][0x360] ;  /* 0x00006c00ff0477ac */ /* 0x000e220008000800 */
[----:B------:R-:W0:Y:S01]  /*0040*/  S2R R3, SR_CTAID.X ;  /* 0x0000000000037919 */ /* 0x000e220000002500 */
[----:B------:R-:W2:Y:S05]  /*0050*/  LDCU.64 UR6, c[0x0][0x358] ;  /* 0x00006b00ff0677ac */ /* 0x000eaa0008000a00 */
[----:B------:R-:W3:Y:S01]  /*0060*/  LDC.64 R4, c[0x0][0x380] ;  /* 0x0000e000ff047b82 */ /* 0x000ee20000000a00 */
[----:B0-----:R-:W-:Y:S01]  /*0070*/  IMAD R2, R3, UR4, R2 ;  /* 0x0000000403027c24 */ /* 0x001fe2000f8e0202 */
[----:B------:R-:W0:Y:S03]  /*0080*/  LDCU.64 UR4, c[0x0][0x398] ;  /* 0x00007300ff0477ac */ /* 0x000e260008000a00 */
[----:B-1----:R-:W-:-:S06]  /*0090*/  IMAD.WIDE R8, R2, 0x4, R8 ;  /* 0x0000000402087825 */ /* 0x002fcc00078e0208 */
[----:B--2---:R-:W2:Y:S01]  /*00a0*/  LDG.E R8, desc[UR6][R8.64] ;  /* 0x0000000608087981 */ /* 0x004ea2000c1e1900 */
[----:B---3--:R-:W-:-:S05]  /*00b0*/  IMAD.WIDE.U32 R4, R2, 0x4, R4 ;  /* 0x0000000402047825 */ /* 0x008fca00078e0004 */
[----:B------:R-:W3:Y:S01]  /*00c0*/  LDG.E R0, desc[UR6][R4.64] ;  /* 0x0000000604007981 */ /* 0x000ee2000c1e1900 */
[----:B0-----:R-:W-:-:S04]  /*00d0*/  IADD3 R10, P0, PT, R2, UR4, RZ ;  /* 0x00000004020a7c10 */ /* 0x001fc8000ff1e0ff */
[----:B------:R-:W-:Y:S01]  /*00e0*/  LEA.HI.X.SX32 R11, R2, UR5, 0x1, P0 ;  /* 0x00000005020b7c11 */ /* 0x000fe200080f0eff */
[----:B------:R-:W0:Y:S04]  /*00f0*/  LDCU.64 UR4, c[0x0][0x3a0] ;  /* 0x00007400ff0477ac */ /* 0x000e280008000a00 */
[----:B------:R1:W5:Y:S01]  /*0100*/  LDG.E.S8 R6, desc[UR6][R10.64] ;  /* 0x000000060a067981 */ /* 0x000362000c1e1300 */
[----:B------:R-:W-:Y:S01]  /*0110*/  BSSY.RECONVERGENT B0, `(.L_x_60) ;  /* 0x0000013000007945 */ /* 0x000fe20003800200 */
[----:B0-----:R-:W-:-:S04]  /*0120*/  UISETP.LT.U32.AND UP0, UPT, UR5, UR4, UPT ;  /* 0x000000040500728c */ /* 0x001fc8000bf01070 */
[----:B------:R-:W-:-:S06]  /*0130*/  USEL UR4, UR5, UR4, UP0 ;  /* 0x0000000405047287 */ /* 0x000fcc0008000000 */
[----:B------:R-:W-:-:S04]  /*0140*/  I2FP.F32.U32 R3, UR4 ;  /* 0x0000000400037c45 */ /* 0x000fc80008201000 */
[----:B------:R-:W0:Y:S01]  /*0150*/  MUFU.RCP R12, R3 ;  /* 0x00000003000c7308 */ /* 0x000e220000001000 */
[C---:B------:R-:W-:Y:S01]  /*0160*/  FADD R7, R3.reuse, -1 ;  /* 0xbf80000003077421 */ /* 0x040fe20000000000 */
[----:B0-----:R-:W-:-:S04]  /*0170*/  FFMA R13, -R3, R12, 1 ;  /* 0x3f800000030d7423 */ /* 0x001fc8000000010c */
[----:B------:R-:W-:Y:S01]  /*0180*/  FFMA R13, R12, R13, R12 ;  /* 0x0000000d0c0d7223 */ /* 0x000fe2000000000c */
[----:B--2---:R-:W-:-:S04]  /*0190*/  ISETP.NE.AND P0, PT, R8, RZ, PT ;  /* 0x000000ff0800720c */ /* 0x004fc80003f05270 */
[----:B------:R-:W-:-:S05]  /*01a0*/  FSEL R9, RZ, 1, !P0 ;  /* 0x3f800000ff097808 */ /* 0x000fca0004000000 */
[----:B---3--:R-:W-:-:S04]  /*01b0*/  FFMA R0, R0, R7, R9 ;  /* 0x0000000700007223 */ /* 0x008fc80000000009 */
[----:B------:R-:W0:Y:S01]  /*01c0*/  FCHK P0, R0, R3 ;  /* 0x0000000300007302 */ /* 0x000e220000000000 */
[----:B------:R-:W-:-:S04]  /*01d0*/  FFMA R8, R0, R13, RZ ;  /* 0x0000000d00087223 */ /* 0x000fc800000000ff */
[----:B------:R-:W-:-:S04]  /*01e0*/  FFMA R9, -R3, R8, R0 ;  /* 0x0000000803097223 */ /* 0x000fc80000000100 */
[----:B------:R-:W-:Y:S01]  /*01f0*/  FFMA R8, R13, R9, R8 ;  /* 0x000000090d087223 */ /* 0x000fe20000000008 */
[----:B01----:R-:W-:Y:S06]  /*0200*/  @!P0 BRA `(.L_x_61) ;  /* 0x00000000000c8947 */ /* 0x003fec0003800000 */
[----:B------:R-:W-:-:S07]  /*0210*/  MOV R8, 0x230 ;  /* 0x0000023000087802 */ /* 0x000fce0000000f00 */
[----:B-----5:R-:W-:Y:S05]  /*0220*/  CALL.REL.NOINC `($__internal_1_$__cuda_sm3x_div_rn_noftz_f32_slowpath) ;  /* 0x00000000005c7944 */ /* 0x020fea0003c00000 */
[----:B------:R-:W-:-:S07]  /*0230*/  IMAD.MOV.U32 R8, RZ, RZ, R0 ;  /* 0x000000ffff087224 */ /* 0x000fce00078e0000 */
.L_x_61:
[----:B------:R-:W-:Y:S05]  /*0240*/  BSYNC.RECONVERGENT B0 ;  /* 0x0000000000007941 */ /* 0x000fea0003800200 */
.L_x_60:
[----:B-----5:R-:W0:Y:S01]  /*0250*/  I2F.S16 R6, R6 ;  /* 0x0000000600067306 */ /* 0x020e220000101400 */
[----:B------:R1:W-:Y:S01]  /*0260*/  STG.E desc[UR6][R4.64], R8 ;  /* 0x0000000804007986 */ /* 0x0003e2000c101906 */
[----:B------:R-:W-:Y:S06]  /*0270*/  BSSY.RECONVERGENT B0, `(.L_x_62) ;  /* 0x000000e000007945 */ /* 0x000fec0003800200 */
[----:B------:R-:W2:Y:S01]  /*0280*/  MUFU.RCP R0, R3 ;  /* 0x0000000300007308 */ /* 0x000ea20000001000 */
[----:B0-----:R-:W-:-:S07]  /*0290*/  FFMA R12, R7, R8, R6 ;  /* 0x00000008070c7223 */ /* 0x001fce0000000006 */
[----:B------:R-:W0:Y:S01]  /*02a0*/  FCHK P0, R12, R3 ;  /* 0x000000030c007302 */ /* 0x000e220000000000 */
[----:B--2---:R-:W-:-:S04]  /*02b0*/  FFMA R9, -R3, R0, 1 ;  /* 0x3f80000003097423 */ /* 0x004fc80000000100 */
[----:B------:R-:W-:-:S04]  /*02c0*/  FFMA R0, R0, R9, R0 ;  /* 0x0000000900007223 */ /* 0x000fc80000000000 */
[----:B------:R-:W-:-:S04]  /*02d0*/  FFMA R7, R0, R12, RZ ;  /* 0x0000000c00077223 */ /* 0x000fc800000000ff */
[----:B------:R-:W-:-:S04]  /*02e0*/  FFMA R10, -R3, R7, R12 ;  /* 0x00000007030a7223 */ /* 0x000fc8000000010c */
[----:B------:R-:W-:Y:S01]  /*02f0*/  FFMA R7, R0, R10, R7 ;  /* 0x0000000a00077223 */ /* 0x000fe20000000007 */
[----:B01----:R-:W-:Y:S06]  /*0300*/  @!P0 BRA `(.L_x_63) ;  /* 0x0000000000108947 */ /* 0x003fec0003800000 */
[----:B------:R-:W-:Y:S01]  /*0310*/  IMAD.MOV.U32 R0, RZ, RZ, R12 ;  /* 0x000000ffff007224 */ /* 0x000fe200078e000c */
[----:B------:R-:W-:-:S07]  /*0320*/  MOV R8, 0x340 ;  /* 0x0000034000087802 */ /* 0x000fce0000000f00 */
[----:B------:R-:W-:Y:S05]  /*0330*/  CALL.REL.NOINC `($__internal_1_$__cuda_sm3x_div_rn_noftz_f32_slowpath) ;  /* 0x0000000000187944 */ /* 0x000fea0003c00000 */
[----:B------:R-:W-:-:S07]  /*0340*/  IMAD.MOV.U32 R7, RZ, RZ, R0 ;  /* 0x000000ffff077224 */ /* 0x000fce00078e0000 */
.L_x_63:
[----:B------:R-:W-:Y:S05]  /*0350*/  BSYNC.RECONVERGENT B0 ;  /* 0x0000000000007941 */ /* 0x000fea0003800200 */
.L_x_62:
[----:B------:R-:W0:Y:S02]  /*0360*/  LDC.64 R4, c[0x0][0x388] ;  /* 0x0000e200ff047b82 */ /* 0x000e240000000a00 */
[----:B0-----:R-:W-:-:S05]  /*0370*/  IMAD.WIDE.U32 R2, R2, 0x4, R4 ;  /* 0x0000000402027825 */ /* 0x001fca00078e0004 */
[----:B------:R-:W-:Y:S01]  /*0380*/  STG.E desc[UR6][R2.64], R7 ;  /* 0x0000000702007986 */ /* 0x000fe2000c101906 */
[----:B------:R-:W-:Y:S05]  /*0390*/  EXIT ;  /* 0x000000000000794d */ /* 0x000fea0003800000 */
        .weak           $__internal_1_$__cuda_sm3x_div_rn_noftz_f32_slowpath
        .type           $__internal_1_$__cuda_sm3x_div_rn_noftz_f32_slowpath,@function
        .size           $__internal_1_$__cuda_sm3x_div_rn_noftz_f32_slowpath,(.L_x_82 - $__internal_1_$__cuda_sm3x_div_rn_noftz_f32_slowpath)
$__internal_1_$__cuda_sm3x_div_rn_noftz_f32_slowpath:
[--C-:B------:R-:W-:Y:S01]  /*03a0*/  SHF.R.U32.HI R10, RZ, 0x17, R3.reuse ;  /* 0x00000017ff0a7819 */ /* 0x100fe20000011603 */
[----:B------:R-:W-:Y:S01]  /*03b0*/  BSSY.RECONVERGENT B1, `(.L_x_64) ;  /* 0x0000063000017945 */ /* 0x000fe20003800200 */
[----:B------:R-:W-:Y:S01]  /*03c0*/  SHF.R.U32.HI R9, RZ, 0x17, R0 ;  /* 0x00000017ff097819 */ /* 0x000fe20000011600 */
[----:B------:R-:W-:Y:S01]  /*03d0*/  IMAD.MOV.U32 R11, RZ, RZ, R3 ;  /* 0x000000ffff0b7224 */ /* 0x000fe200078e0003 */
[----:B------:R-:W-:Y:S02]  /*03e0*/  LOP3.LUT R10, R10, 0xff, RZ, 0xc0, !PT ;  /* 0x000000ff0a0a7812 */ /* 0x000fe400078ec0ff */
[----:B------:R-:W-:-:S03]  /*03f0*/  LOP3.LUT R14, R9, 0xff, RZ, 0xc0, !PT ;  /* 0x000000ff090e7812 */ /* 0x000fc600078ec0ff */
[----:B------:R-:W-:Y:S02]  /*0400*/  VIADD R13, R10, 0xffffffff ;  /* 0xffffffff0a0d7836 */ /* 0x000fe40000000000 */
[----:B------:R-:W-:-:S03]  /*0410*/  VIADD R12, R14, 0xffffffff ;  /* 0xffffffff0e0c7836 */ /* 0x000fc60000000000 */
[----:B------:R-:W-:-:S04]  /*0420*/  ISETP.GT.U32.AND P0, PT, R13, 0xfd, PT ;  /* 0x000000fd0d00780c */ /* 0x000fc80003f04070 */
[----:B------:R-:W-:-:S13]  /*0430*/  ISETP.GT.U32.OR P0, PT, R12, 0xfd, P0 ;  /* 0x000000fd0c00780c */ /* 0x000fda0000704470 */
[----:B------:R-:W-:Y:S01]  /*0440*/  @!P0 IMAD.MOV.U32 R9, RZ, RZ, RZ ;  /* 0x000000ffff098224 */ /* 0x000fe200078e00ff */
[----:B------:R-:W-:Y:S06]  /*0450*/  @!P0 BRA `(.L_x_65) ;  /* 0x00000000005c8947 */ /* 0x000fec0003800000 */
[----:B------:R-:W-:Y:S02]  /*0460*/  FSETP.GTU.FTZ.AND P0, PT, |R0|, +INF , PT ;  /* 0x7f8000000000780b */ /* 0x000fe40003f1c200 */
        /* <DEDUP_REMOVED lines=17> */
[----:B------:R-:W-:Y:S02]  /*0580*/  @P0 IMAD.MOV.U32 R9, RZ, RZ, RZ ;  /* 0x000000ffff090224 */ /* 0x000fe400078e00ff */
[----:B------:R-:W-:Y:S01]  /*0590*/  @!P0 FFMA R0, R0, 1.84467440737095516160e+19, RZ ;  /* 0x5f80000000008823 */ /* 0x000fe200000000ff */
[----:B------:R-:W-:Y:S02]  /*05a0*/  @!P0 IMAD.MOV.U32 R9, RZ, RZ, -0x40 ;  /* 0xffffffc0ff098424 */ /* 0x000fe400078e00ff */
[----:B------:R-:W-:Y:S02]  /*05b0*/  @!P1 FFMA R11, R3, 1.84467440737095516160e+19, RZ ;  /* 0x5f800000030b9823 */ /* 0x000fe400000000ff */
[----:B------:R-:W-:-:S07]  /*05c0*/  @!P1 VIADD R9, R9, 0x40 ;  /* 0x0000004009099836 */ /* 0x000fce0000000000 */
.L_x_65:
[----:B------:R-:W-:Y:S01]  /*05d0*/  LEA R12, R10, 0xc0800000, 0x17 ;  /* 0xc08000000a0c7811 */ /* 0x000fe200078eb8ff */
[----:B------:R-:W-:Y:S04]  /*05e0*/  BSSY.RECONVERGENT B2, `(.L_x_70) ;  /* 0x0000036000027945 */ /* 0x000fe80003800200 */
[----:B------:R-:W-:Y:S02]  /*05f0*/  IMAD.IADD R12, R11, 0x1, -R12 ;  /* 0x000000010b0c7824 */ /* 0x000fe400078e0a0c */
[----:B------:R-:W-:Y:S02]  /*0600*/  VIADD R11, R14, 0xffffff81 ;  /* 0xffffff810e0b7836 */ /* 0x000fe40000000000 */
[----:B------:R0:W1:Y:S01]  /*0610*/  MUFU.RCP R13, R12 ;  /* 0x0000000c000d7308 */ /* 0x0000620000001000 */
[----:B------:R-:W-:Y:S01]  /*0620*/  FADD.FTZ R15, -R12, -RZ ;  /* 0x800000ff0c0f7221 */ /* 0x000fe20000010100 */
[C---:B------:R-:W-:Y:S01]  /*0630*/  IMAD R0, R11.reuse, -0x800000, R0 ;  /* 0xff8000000b007824 */ /* 0x040fe200078e0200 */
[----:B0-----:R-:W-:-:S05]  /*0640*/  IADD3 R12, PT, PT, R11, 0x7f, -R10 ;  /* 0x0000007f0b0c7810 */ /* 0x001fca0007ffe80a */
[----:B------:R-:W-:Y:S02]  /*0650*/  IMAD.IADD R9, R12, 0x1, R9 ;  /* 0x000000010c097824 */ /* 0x000fe400078e0209 */
[----:B-1----:R-:W-:-:S04]  /*0660*/  FFMA R14, R13, R15, 1 ;  /* 0x3f8000000d0e7423 */ /* 0x002fc8000000000f */
[----:B------:R-:W-:-:S04]  /*0670*/  FFMA R16, R13, R14, R13 ;  /* 0x0000000e0d107223 */ /* 0x000fc8000000000d */
[----:B------:R-:W-:-:S04]  /*0680*/  FFMA R13, R0, R16, RZ ;  /* 0x00000010000d7223 */ /* 0x000fc800000000ff */
[----:B------:R-:W-:-:S04]  /*0690*/  FFMA R14, R15, R13, R0 ;  /* 0x0000000d0f0e7223 */ /* 0x000fc80000000000 */
[----:B------:R-:W-:-:S04]  /*06a0*/  FFMA R13, R16, R14, R13 ;  /* 0x0000000e100d7223 */ /* 0x000fc8000000000d */
[----:B------:R-:W-:-:S04]  /*06b0*/  FFMA R14, R15, R13, R0 ;  /* 0x0000000d0f0e7223 */ /* 0x000fc80000000000 */
[----:B------:R-:W-:-:S05]  /*06c0*/  FFMA R0, R16, R14, R13 ;  /* 0x0000000e10007223 */ /* 0x000fca000000000d */
[----:B------:R-:W-:-:S04]  /*06d0*/  SHF.R.U32.HI R10, RZ, 0x17, R0 ;  /* 0x00000017ff0a7819 */ /* 0x000fc80000011600 */
[----:B------:R-:W-:-:S05]  /*06e0*/  LOP3.LUT R10, R10, 0xff, RZ, 0xc0, !PT ;  /* 0x000000ff0a0a7812 */ /* 0x000fca00078ec0ff */
[----:B------:R-:W-:-:S04]  /*06f0*/  IMAD.IADD R15, R10, 0x1, R9 ;  /* 0x000000010a0f7824 */ /* 0x000fc800078e0209 */
        /* <DEDUP_REMOVED lines=10> */
[CCC-:B------:R-:W-:Y:S01]  /*07a0*/  FFMA.RZ R9, R16.reuse, R14.reuse, R13.reuse ;  /* 0x0000000e10097223 */ /* 0x1c0fe2000000c00d */
[C---:B------:R-:W-:Y:S02]  /*07b0*/  VIADD R12, R15.reuse, 0x20 ;  /* 0x000000200f0c7836 */ /* 0x040fe40000000000 */
[CCC-:B------:R-:W-:Y:S01]  /*07c0*/  FFMA.RM R10, R16.reuse, R14.reuse, R13.reuse ;  /* 0x0000000e100a7223 */ /* 0x1c0fe2000000400d */
[----:B------:R-:W-:Y:S02]  /*07d0*/  ISETP.NE.AND P2, PT, R15, RZ, PT ;  /* 0x000000ff0f00720c */ /* 0x000fe40003f45270 */
[----:B------:R-:W-:Y:S01]  /*07e0*/  LOP3.LUT R11, R9, 0x7fffff, RZ, 0xc0, !PT ;  /* 0x007fffff090b7812 */ /* 0x000fe200078ec0ff */
[----:B------:R-:W-:Y:S01]  /*07f0*/  FFMA.RP R9, R16, R14, R13 ;  /* 0x0000000e10097223 */ /* 0x000fe2000000800d */
[----:B------:R-:W-:Y:S01]  /*0800*/  IMAD.MOV R13, RZ, RZ, -R15 ;  /* 0x000000ffff0d7224 */ /* 0x000fe200078e0a0f */
[----:B------:R-:W-:Y:S02]  /*0810*/  ISETP.NE.AND P1, PT, R15, RZ, PT ;  /* 0x000000ff0f00720c */ /* 0x000fe40003f25270 */
[----:B------:R-:W-:-:S02]  /*0820*/  LOP3.LUT R11, R11, 0x800000, RZ, 0xfc, !PT ;  /* 0x008000000b0b7812 */ /* 0x000fc400078efcff */
[----:B------:R-:W-:Y:S02]  /*0830*/  FSETP.NEU.FTZ.AND P0, PT, R9, R10, PT ;  /* 0x0000000a0900720b */ /* 0x000fe40003f1d000 */
[----:B------:R-:W-:Y:S02]  /*0840*/  SHF.L.U32 R12, R11, R12, RZ ;  /* 0x0000000c0b0c7219 */ /* 0x000fe400000006ff */
[----:B------:R-:W-:Y:S02]  /*0850*/  SEL R10, R13, RZ, P2 ;  /* 0x000000ff0d0a7207 */ /* 0x000fe40001000000 */
[----:B------:R-:W-:Y:S02]  /*0860*/  ISETP.NE.AND P1, PT, R12, RZ, P1 ;  /* 0x000000ff0c00720c */ /* 0x000fe40000f25270 */
[----:B------:R-:W-:Y:S02]  /*0870*/  SHF.R.U32.HI R10, RZ, R10, R11 ;  /* 0x0000000aff0a7219 */ /* 0x000fe4000001160b */
[----:B------:R-:W-:-:S02]  /*0880*/  PLOP3.LUT P0, PT, P0, P1, PT, 0xf8, 0x8f ;  /* 0x00000000008f781c */ /* 0x000fc40000703f70 */
[----:B------:R-:W-:Y:S02]  /*0890*/  SHF.R.U32.HI R12, RZ, 0x1, R10 ;  /* 0x00000001ff0c7819 */ /* 0x000fe4000001160a */
[----:B------:R-:W-:-:S04]  /*08a0*/  SEL R9, RZ, 0x1, !P0 ;  /* 0x00000001ff097807 */ /* 0x000fc80004000000 */
[----:B------:R-:W-:-:S04]  /*08b0*/  LOP3.LUT R9, R9, 0x1, R12, 0xf8, !PT ;  /* 0x0000000109097812 */ /* 0x000fc800078ef80c */
[----:B------:R-:W-:-:S05]  /*08c0*/  LOP3.LUT R9, R9, R10, RZ, 0xc0, !PT ;  /* 0x0000000a09097212 */ /* 0x000fca00078ec0ff */
[----:B------:R-:W-:-:S05]  /*08d0*/  IMAD.IADD R9, R12, 0x1, R9 ;  /* 0x000000010c097824 */ /* 0x000fca00078e0209 */
[----:B------:R-:W-:Y:S01]  /*08e0*/  LOP3.LUT R0, R9, R0, RZ, 0xfc, !PT ;  /* 0x0000000009007212 */ /* 0x000fe200078efcff */
[----:B------:R-:W-:Y:S06]  /*08f0*/  BRA `(.L_x_73) ;  /* 0x0000000000107947 */ /* 0x000fec0003800000 */
.L_x_72:
[----:B------:R-:W-:-:S04]  /*0900*/  LOP3.LUT R0, R0, 0x80000000, RZ, 0xc0, !PT ;  /* 0x8000000000007812 */ /* 0x000fc800078ec0ff */
[----:B------:R-:W-:Y:S01]  /*0910*/  LOP3.LUT R0, R0, 0x7f800000, RZ, 0xfc, !PT ;  /* 0x7f80000000007812 */ /* 0x000fe200078efcff */
[----:B------:R-:W-:Y:S06]  /*0920*/  BRA `(.L_x_73) ;  /* 0x0000000000047947 */ /* 0x000fec0003800000 */
.L_x_71:
[----:B------:R-:W-:-:S07]  /*0930*/  IMAD R0, R9, 0x800000, R0 ;  /* 0x0080000009007824 */ /* 0x000fce00078e0200 */
.L_x_73:
[----:B------:R-:W-:Y:S05]  /*0940*/  BSYNC.RECONVERGENT B2 ;  /* 0x0000000000027941 */ /* 0x000fea0003800200 */
.L_x_70:
[----:B------:R-:W-:Y:S05]  /*0950*/  BRA `(.L_x_74) ;  /* 0x0000000000207947 */ /* 0x000fea0003800000 */
.L_x_69:
[----:B------:R-:W-:-:S04]  /*0960*/  LOP3.LUT R0, R11, 0x80000000, R0, 0x48, !PT ;  /* 0x800000000b007812 */ /* 0x000fc800078e4800 */
[----:B------:R-:W-:Y:S01]  /*0970*/  LOP3.LUT R0, R0, 0x7f800000, RZ, 0xfc, !PT ;  /* 0x7f80000000007812 */ /* 0x000fe200078efcff */
[----:B------:R-:W-:Y:S06]  /*0980*/  BRA `(.L_x_74) ;  /* 0x0000000000147947 */ /* 0x000fec0003800000 */
.L_x_68:
[----:B------:R-:W-:Y:S01]  /*0990*/  LOP3.LUT R0, R11, 0x80000000, R0, 0x48, !PT ;  /* 0x800000000b007812 */ /* 0x000fe200078e4800 */
[----:B------:R-:W-:Y:S06]  /*09a0*/  BRA `(.L_x_74) ;  /* 0x00000000000c7947 */ /* 0x000fec0003800000 */
.L_x_67:
[----:B------:R-:W0:Y:S01]  /*09b0*/  MUFU.RSQ R0, -QNAN ;  /* 0xffc0000000007908 */ /* 0x000e220000001400 */
[----:B------:R-:W-:Y:S05]  /*09c0*/  BRA `(.L_x_74) ;  /* 0x0000000000047947 */ /* 0x000fea0003800000 */
.L_x_66:
[----:B------:R-:W-:-:S07]  /*09d0*/  FADD.FTZ R0, R0, R3 ;  /* 0x0000000300007221 */ /* 0x000fce0000010000 */
.L_x_74:
[----:B------:R-:W-:Y:S05]  /*09e0*/  BSYNC.RECONVERGENT B1 ;  /* 0x0000000000017941 */ /* 0x000fea0003800200 */
.L_x_64:
[----:B------:R-:W-:-:S04]  /*09f0*/  IMAD.MOV.U32 R9, RZ, RZ, 0x0 ;  /* 0x00000000ff097424 */ /* 0x000fc800078e00ff */
[----:B0-----:R-:W-:Y:S05]  /*0a00*/  RET.REL.NODEC R8 `(_Z16updateDutyCyclesPfS_PjPbjj) ;  /* 0xfffffff4087c7950 */ /* 0x001fea0003c3ffff */
.L_x_75:
        /* <DEDUP_REMOVED lines=15> */
.L_x_82:


//--------------------- .text._Z13adaptSynapsesPbPjPfffS_jj --------------------------
	.section	.text._Z13adaptSynapsesPbPjPfffS_jj,"ax",@progbits
	.align	128
        .global         _Z13adaptSynapsesPbPjPfffS_jj
        .type           _Z13adaptSynapsesPbPjPfffS_jj,@function
        .size           _Z13adaptSynapsesPbPjPfffS_jj,(.L_x_91 - _Z13adaptSynapsesPbPjPfffS_jj)
        .other          _Z13adaptSynapsesPbPjPfffS_jj,@"STO_CUDA_ENTRY STV_DEFAULT"
_Z13adaptSynapsesPbPjPfffS_jj:
.text._Z13adaptSynapsesPbPjPfffS_jj:
[----:B------:R-:W-:Y:S01]  /*0000*/  LDC R1, c[0x0][0x37c] ;  /* 0x0000df00ff017b82 */ /* 0x000fe20000000800 */
[----:B------:R-:W0:Y:S01]  /*0010*/  S2R R3, SR_TID.X ;  /* 0x0000000000037919 */ /* 0x000e220000002100 */
[----:B------:R-:W0:Y:S06]  /*0020*/  LDCU UR6, c[0x0][0x360] ;  /* 0x00006c00ff0677ac */ /* 0x000e2c0008000800 */
[----:B------:R-:W1:Y:S01]  /*0030*/  LDC R9, c[0x0][0x3ac] ;  /* 0x0000eb00ff097b82 */ /* 0x000e620000000800 */
[----:B------:R-:W0:Y:S01]  /*0040*/  S2R R0, SR_CTAID.X ;  /* 0x0000000000007919 */ /* 0x000e220000002500 */
[----:B------:R-:W2:Y:S01]  /*0050*/  LDCU.64 UR8, c[0x0][0x3a0] ;  /* 0x00007400ff0877ac */ /* 0x000ea20008000a00 */
[----:B------:R-:W3:Y:S01]  /*0060*/  LDCU.64 UR4, c[0x0][0x358] ;  /* 0x00006b00ff0477ac */ /* 0x000ee20008000a00 */
[----:B0-----:R-:W-:-:S05]  /*0070*/  IMAD R2, R0, UR6, R3 ;  /* 0x0000000600027c24 */ /* 0x001fca000f8e0203 */
[----:B--2---:R-:W-:-:S04]  /*0080*/  IADD3 R4, P0, PT, R2, UR8, RZ ;  /* 0x0000000802047c10 */ /* 0x004fc8000ff1e0ff */
[----:B------:R-:W-:-:S05]  /*0090*/  LEA.HI.X.SX32 R5, R2, UR9, 0x1, P0 ;  /* 0x0000000902057c11 */ /* 0x000fca00080f0eff */
[----:B---3--:R-:W2:Y:S01]  /*00a0*/  LDG.E.U8 R4, desc[UR4][R4.64] ;  /* 0x0000000404047981 */ /* 0x008ea2000c1e1100 */
[----:B-1----:R-:W-:-:S04]  /*00b0*/  ISETP.NE.AND P0, PT, R9, RZ, PT ;  /* 0x000000ff0900720c */ /* 0x002fc80003f05270 */
[----:B--2---:R-:W-:-:S13]  /*00c0*/  ISETP.EQ.OR P0, PT, R4, RZ, !P0 ;  /* 0x000000ff0400720c */ /* 0x004fda0004702670 */
[----:B------:R-:W-:Y:S05]  /*00d0*/  @P0 EXIT ;  /* 0x000000000000094d */ /* 0x000fea0003800000 */
[C---:B------:R-:W-:Y:S01]  /*00e0*/  VIADD R3, R9.reuse, 0xffffffff ;  /* 0xffffffff09037836 */ /* 0x040fe20000000000 */
[----:B------:R-:W-:-:S04]  /*00f0*/  LOP3.LUT R14, R9, 0x7, RZ, 0xc0, !PT ;  /* 0x00000007090e7812 */ /* 0x000fc800078ec0ff */
[----:B------:R-:W-:Y:S01]  /*0100*/  ISETP.GE.U32.AND P1, PT, R3, 0x7, PT ;  /* 0x000000070300780c */ /* 0x000fe20003f26070 */
[----:B------:R-:W-:Y:S01]  /*0110*/  IMAD.MOV.U32 R3, RZ, RZ, RZ ;  /* 0x000000ffff037224 */ /* 0x000fe200078e00ff */
[----:B------:R-:W-:-:S11]  /*0120*/  ISETP.NE.AND P0, PT, R14, RZ, PT ;  /* 0x000000ff0e00720c */ /* 0x000fd60003f05270 */
[----:B------:R-:W-:Y:S05]  /*0130*/  @!P1 BRA `(.L_x_76) ;  /* 0x0000001000089947 */ /* 0x000fea0003800000 */
[----:B------:R-:W0:Y:S01]  /*0140*/  LDC.64 R4, c[0x0][0x388] ;  /* 0x0000e200ff047b82 */ /* 0x000e220000000a00 */
[----:B------:R-:W-:Y:S01]  /*0150*/  LOP3.LUT R3, R9, 0xfffffff8, RZ, 0xc0, !PT ;  /* 0xfffffff809037812 */ /* 0x000fe200078ec0ff */
[----:B------:R-:W-:Y:S01]  /*0160*/  IMAD R9, R2, R9, 0x3 ;  /* 0x0000000302097424 */ /* 0x000fe200078e0209 */
[----:B------:R-:W1:Y:S03]  /*0170*/  LDCU UR6, c[0x0][0x3a8] ;  /* 0x00007500ff0677ac */ /* 0x000e660008000800 */
[----:B------:R-:W-:Y:S01]  /*0180*/  IMAD.MOV R8, RZ, RZ, -R3 ;  /* 0x000000ffff087224 */ /* 0x000fe200078e0a03 */
[----:B------:R-:W2:Y:S01]  /*0190*/  LDCU.64 UR8, c[0x0][0x380] ;  /* 0x00007000ff0877ac */ /* 0x000ea20008000a00 */
[----:B------:R-:W3:Y:S05]  /*01a0*/  LDC.64 R6, c[0x0][0x390] ;  /* 0x0000e400ff067b82 */ /* 0x000eea0000000a00 */
.L_x_77:
[----:B----4-:R-:W-:-:S05]  /*01b0*/  IADD3 R11, PT, PT, R9, -0x3, RZ ;  /* 0xfffffffd090b7810 */ /* 0x010fca0007ffe0ff */
[----:B0-----:R-:W-:-:S06]  /*01c0*/  IMAD.WIDE.U32 R12, R11, 0x4, R4 ;  /* 0x000000040b0c7825 */ /* 0x001fcc00078e0004 */
[----:B------:R-:W1:Y:S01]  /*01d0*/  LDG.E R13, desc[UR4][R12.64] ;  /* 0x000000040c0d7981 */ /* 0x000e62000c1e1900 */
[----:B---3--:R-:W-:-:S05]  /*01e0*/  IMAD.WIDE.U32 R10, R11, 0x4, R6 ;  /* 0x000000040b0a7825 */ /* 0x008fca00078e0006 */
[----:B------:R-:W3:Y:S01]  /*01f0*/  LDG.E R15, desc[UR4][R10.64] ;  /* 0x000000040a0f7981 */ /* 0x000ee2000c1e1900 */
[----:B-1----:R-:W-:-:S05]  /*0200*/  IMAD R16, R0, UR6, R13 ;  /* 0x0000000600107c24 */ /* 0x002fca000f8e020d */
[----:B--2---:R-:W-:-:S05]  /*0210*/  IADD3 R16, P1, PT, R16, UR8, RZ ;  /* 0x0000000810107c10 */ /* 0x004fca000ff3e0ff */
[----:B------:R-:W-:-:S05]  /*0220*/  IMAD.X R17, RZ, RZ, UR9, P1 ;  /* 0x00000009ff117e24 */ /* 0x000fca00088e06ff */
[----:B------:R-:W2:Y:S02]  /*0230*/  LDG.E.U8 R16, desc[UR4][R16.64] ;  /* 0x0000000410107981 */ /* 0x000ea4000c1e1100 */
[----:B--2---:R-:W-:-:S13]  /*0240*/  ISETP.NE.AND P1, PT, R16, RZ, PT ;  /* 0x000000ff1000720c */ /* 0x004fda0003f25270 */
[----:B------:R-:W3:Y:S08]  /*0250*/  @P1 LDC R18, c[0x0][0x398] ;  /* 0x0000e600ff121b82 */ /* 0x000ef00000000800 */
[----:B------:R-:W0:Y:S01]  /*0260*/  @!P1 LDC R20, c[0x0][0x39c] ;  /* 0x0000e700ff149b82 */ /* 0x000e220000000800 */
[C---:B---3--:R-:W-:Y:S01]  /*0270*/  @P1 FADD R18, R15.reuse, R18 ;  /* 0x000000120f121221 */ /* 0x048fe20000000000 */
[----:B0-----:R-:W-:-:S04]  /*0280*/  @!P1 FADD R18, R15, -R20 ;  /* 0x800000140f129221 */ /* 0x001fc80000000000 */
[----:B------:R-:W0:Y:S01]  /*0290*/  F2F.F64.F32 R12, R18 ;  /* 0x00000012000c7310 */ /* 0x000e220000201800 */
[----:B------:R-:W-:Y:S01]  /*02a0*/  IMAD.MOV.U32 R15, RZ, RZ, RZ ;  /* 0x000000ffff0f7224 */ /* 0x000fe200078e00ff */
[----:B0-----:R-:W-:Y:S01]  /*02b0*/  DSETP.MAX.AND P1, P2, RZ, R12, PT ;  /* 0x0000000cff00722a */ /* 0x001fe20003a2f000 */
[----:B------:R-:W-:-:S05]  /*02c0*/  IMAD.MOV.U32 R16, RZ, RZ, R13 ;  /* 0x000000ffff107224 */ /* 0x000fca00078e000d */
[C---:B------:R-:W-:Y:S02]  /*02d0*/  FSEL R17, R15.reuse, R16, P1 ;  /* 0x000000100f117208 */ /* 0x040fe40000800000 */
[----:B------:R-:W-:-:S06]  /*02e0*/  SEL R12, R15, R12, P1 ;  /* 0x0000000c0f0c7207 */ /* 0x000fcc0000800000 */
[----:B------:R-:W-:-:S04]  /*02f0*/  @P2 LOP3.LUT R17, R16, 0x80000, RZ, 0xfc, !PT ;  /* 0x0008000010112812 */ /* 0x000fc800078efcff */
[----:B------:R-:W-:-:S06]  /*0300*/  MOV R13, R17 ;  /* 0x00000011000d7202 */ /* 0x000fcc0000000f00 */
[----:B------:R-:W-:Y:S01]  /*0310*/  DSETP.MIN.AND P1, P2, R12, 1, PT ;  /* 0x3ff000000c00742a */ /* 0x000fe20003a20000 */
[----:B------:R-:W-:Y:S02]  /*0320*/  IMAD.MOV.U32 R15, RZ, RZ, R13 ;  /* 0x000000ffff0f7224 */ /* 0x000fe400078e000d */
[----:B------:R-:W-:-:S03]  /*0330*/  IMAD.MOV.U32 R18, RZ, RZ, 0x80000 ;  /* 0x00080000ff127424 */ /* 0x000fc600078e00ff */
[----:B------:R-:W-:Y:S02]  /*0340*/  FSEL R17, R15, 1.875, P1 ;  /* 0x3ff000000f117808 */ /* 0x000fe40000800000 */
[----:B------:R-:W-:-:S06]  /*0350*/  SEL R16, R12, RZ, P1 ;  /* 0x000000ff0c107207 */ /* 0x000fcc0000800000 */
[----:B------:R-:W-:-:S06]  /*0360*/  @P2 LOP3.LUT R17, R18, 0x3ff00000, RZ, 0xfc, !PT ;  /* 0x3ff0000012112812 */ /* 0x000fcc00078efcff */
[----:B------:R-:W0:Y:S01]  /*0370*/  F2F.F32.F64 R17, R16 ;  /* 0x0000001000117310 */ /* 0x000e220000301000 */
[----:B------:R-:W-:-:S04]  /*0380*/  VIADD R13, R9, 0xfffffffe ;  /* 0xfffffffe090d7836 */ /* 0x000fc80000000000 */
[----:B------:R-:W-:Y:S01]  /*0390*/  IMAD.WIDE.U32 R18, R13, 0x4, R4 ;  /* 0x000000040d127825 */ /* 0x000fe200078e0004 */
[----:B0-----:R0:W-:Y:S05]  /*03a0*/  STG.E desc[UR4][R10.64], R17 ;  /* 0x000000110a007986 */ /* 0x0011ea000c101904 */
[----:B------:R-:W2:Y:S02]  /*03b0*/  LDG.E R19, desc[UR4][R18.64] ;  /* 0x0000000412137981 */ /* 0x000ea4000c1e1900 */
[----:B--2---:R-:W-:-:S05]  /*03c0*/  IMAD R20, R0, UR6, R19 ;  /* 0x0000000600147c24 */ /* 0x004fca000f8e0213 */
[----:B------:R-:W-:-:S04]  /*03d0*/  IADD3 R20, P1, PT, R20, UR8, RZ ;  /* 0x0000000814147c10 */ /* 0x000fc8000ff3e0ff */
[----:B------:R-:W-:-:S05]  /*03e0*/  IADD3.X R21, PT, PT, RZ, UR9, RZ, P1, !PT ;  /* 0x00000009ff157c10 */ /* 0x000fca0008ffe4ff */
[----:B------:R-:W2:Y:S01]  /*03f0*/  LDG.E.U8 R20, desc[UR4][R20.64] ;  /* 0x0000000414147981 */ /* 0x000ea2000c1e1100 */
[----:B------:R-:W-:Y:S01]  /*0400*/  IMAD.WIDE.U32 R12, R13, 0x4, R6 ;  /* 0x000000040d0c7825 */ /* 0x000fe200078e0006 */
[----:B--2---:R-:W-:-:S13]  /*0410*/  ISETP.NE.AND P1, PT, R20, RZ, PT ;  /* 0x000000ff1400720c */ /* 0x004fda0003f25270 */
[----:B------:R-:W2:Y:S01]  /*0420*/  @P1 LDG.E R15, desc[UR4][R12.64] ;  /* 0x000000040c0f1981 */ /* 0x000ea2000c1e1900 */
[----:B------:R-:W2:Y:S03]  /*0430*/  @P1 LDC R16, c[0x0][0x398] ;  /* 0x0000e600ff101b82 */ /* 0x000ea60000000800 */
[----:B------:R-:W3:Y:S05]  /*0440*/  @!P1 LDG.E R22, desc[UR4][R12.64] ;  /* 0x000000040c169981 */ /* 0x000eea000c1e1900 */
[----:B0-----:R-:W3:Y:S01]  /*0450*/  @!P1 LDC R11, c[0x0][0x39c] ;  /* 0x0000e700ff0b9b82 */ /* 0x001ee20000000800 */
[----:B------:R-:W-:Y:S01]  /*0460*/  MOV R18, 0x80000 ;  /* 0x0008000000127802 */ /* 0x000fe20000000f00 */
[----:B--2---:R-:W-:Y:S01]  /*0470*/  @P1 FADD R15, R15, R16 ;  /* 0x000000100f0f1221 */ /* 0x004fe20000000000 */
[----:B---3--:R-:W-:-:S04]  /*0480*/  @!P1 FADD R15, R22, -R11 ;  /* 0x8000000b160f9221 */ /* 0x008fc80000000000 */
[----:B------:R-:W0:Y:S01]  /*0490*/  F2F.F64.F32 R10, R15 ;  /* 0x0000000f000a7310 */ /* 0x000e220000201800 */
[----:B------:R-:W-:Y:S01]  /*04a0*/  IMAD.MOV.U32 R16, RZ, RZ, RZ ;  /* 0x000000ffff107224 */ /* 0x000fe200078e00ff */
[----:B0-----:R-:W-:Y:S01]  /*04b0*/  DSETP.MAX.AND P1, P2, RZ, R10, PT ;  /* 0x0000000aff00722a */ /* 0x001fe20003a2f000 */
[----:B------:R-:W-:-:S05]  /*04c0*/  IMAD.MOV.U32 R17, RZ, RZ, R11 ;  /* 0x000000ffff117224 */ /* 0x000fca00078e000b */
[C---:B------:R-:W-:Y:S02]  /*04d0*/  FSEL R19, R16.reuse, R17, P1 ;  /* 0x0000001110137208 */ /* 0x040fe40000800000 */
[----:B------:R-:W-:-:S06]  /*04e0*/  SEL R10, R16, R10, P1 ;  /* 0x0000000a100a7207 */ /* 0x000fcc0000800000 */
[----:B------:R-:W-:-:S05]  /*04f0*/  @P2 LOP3.LUT R19, R17, 0x80000, RZ, 0xfc, !PT ;  /* 0x0008000011132812 */ /* 0x000fca00078efcff */
[----:B------:R-:W-:-:S06]  /*0500*/  IMAD.MOV.U32 R11, RZ, RZ, R19 ;  /* 0x000000ffff0b7224 */ /* 0x000fcc00078e0013 */
[----:B------:R-:W-:Y:S01]  /*0510*/  DSETP.MIN.AND P1, P2, R10, 1, PT ;  /* 0x3ff000000a00742a */ /* 0x000fe20003a20000 */
[----:B------:R-:W-:-:S05]  /*0520*/  IMAD.MOV.U32 R15, RZ, RZ, R11 ;  /* 0x000000ffff0f7224 */ /* 0x000fca00078e000b */
        /* <DEDUP_REMOVED lines=9> */
[----:B------:R-:W-:-:S05]  /*05c0*/  IADD3 R20, P1, PT, R20, UR8, RZ ;  /* 0x0000000814147c10 */ /* 0x000fca000ff3e0ff */
[----:B------:R-:W-:-:S05]  /*05d0*/  IMAD.X R21, RZ, RZ, UR9, P1 ;  /* 0x00000009ff157e24 */ /* 0x000fca00088e06ff */
[----:B------:R-:W2:Y:S01]  /*05e0*/  LDG.E.U8 R20, desc[UR4][R20.64] ;  /* 0x0000000414147981 */ /* 0x000ea2000c1e1100 */
[----:B------:R-:W-:Y:S01]  /*05f0*/  IMAD.WIDE.U32 R10, R11, 0x4, R6 ;  /* 0x000000040b0a7825 */ /* 0x000fe200078e0006 */
[----:B--2---:R-:W-:-:S13]  /*0600*/  ISETP.NE.AND P1, PT, R20, RZ, PT ;  /* 0x000000ff1400720c */ /* 0x004fda0003f25270 */
[----:B------:R-:W2:Y:S01]  /*0610*/  @P1 LDG.E R15, desc[UR4][R10.64] ;  /* 0x000000040a0f1981 */ /* 0x000ea2000c1e1900 */
[----:B------:R-:W2:Y:S03]  /*0620*/  @P1 LDC R16, c[0x0][0x398] ;  /* 0x0000e600ff101b82 */ /* 0x000ea60000000800 */
[----:B------:R-:W3:Y:S05]  /*0630*/  @!P1 LDG.E R22, desc[UR4][R10.64] ;  /* 0x000000040a169981 */ /* 0x000eea000c1e1900 */
[----:B0-----:R-:W3:Y:S01]  /*0640*/  @!P1 LDC R13, c[0x0][0x39c] ;  /* 0x0000e700ff0d9b82 */ /* 0x001ee20000000800 */
[----:B------:R-:W-:-:S02]  /*0650*/  IMAD.MOV.U32 R18, RZ, RZ, 0x80000 ;  /* 0x00080000ff127424 */ /* 0x000fc400078e00ff */
[----:B--2---:R-:W-:Y:S01]  /*0660*/  @P1 FADD R15, R15, R16 ;  /* 0x000000100f0f1221 */ /* 0x004fe20000000000 */
[----:B---3--:R-:W-:-:S04]  /*0670*/  @!P1 FADD R15, R22, -R13 ;  /* 0x8000000d160f9221 */ /* 0x008fc80000000000 */
[----:B------:R-:W0:Y:S01]  /*0680*/  F2F.F64.F32 R12, R15 ;  /* 0x0000000f000c7310 */ /* 0x000e220000201800 */
[----:B------:R-:W-:Y:S01]  /*0690*/  MOV R16, RZ ;  /* 0x000000ff00107202 */ /* 0x000fe20000000f00 */
[----:B0-----:R-:W-:Y:S01]  /*06a0*/  DSETP.MAX.AND P1, P2, RZ, R12, PT ;  /* 0x0000000cff00722a */ /* 0x001fe20003a2f000 */
[----:B------:R-:W-:-:S05]  /*06b0*/  IMAD.MOV.U32 R17, RZ, RZ, R13 ;  /* 0x000000ffff117224 */ /* 0x000fca00078e000d */
[C---:B------:R-:W-:Y:S02]  /*06c0*/  FSEL R19, R16.reuse, R17, P1 ;  /* 0x0000001110137208 */ /* 0x040fe40000800000 */
[----:B------:R-:W-:-:S06]  /*06d0*/  SEL R12, R16, R12, P1 ;  /* 0x0000000c100c7207 */ /* 0x000fcc0000800000 */
[----:B------:R-:W-:-:S05]  /*06e0*/  @P2 LOP3.LUT R19, R17, 0x80000, RZ, 0xfc, !PT ;  /* 0x0008000011132812 */ /* 0x000fca00078efcff */
[----:B------:R-:W-:-:S06]  /*06f0*/  IMAD.MOV.U32 R13, RZ, RZ, R19 ;  /* 0x000000ffff0d7224 */ /* 0x000fcc00078e0013 */
[----:B------:R-:W-:Y:S01]  /*0700*/  DSETP.MIN.AND P1, P2, R12, 1, PT ;  /* 0x3ff000000c00742a */ /* 0x000fe20003a20000 */
[----:B------:R-:W-:-:S05]  /*0710*/  MOV R15, R13 ;  /* 0x0000000d000f7202 */ /* 0x000fca0000000f00 */
[----:B------:R-:W-:Y:S02]  /*0720*/  FSEL R17, R15, 1.875, P1 ;  /* 0x3ff000000f117808 */ /* 0x000fe40000800000 */
[----:B------:R-:W-:-:S06]  /*0730*/  SEL R16, R12, RZ, P1 ;  /* 0x000000ff0c107207 */ /* 0x000fcc0000800000 */
[----:B------:R-:W-:-:S06]  /*0740*/  @P2 LOP3.LUT R17, R18, 0x3ff00000, RZ, 0xfc, !PT ;  /* 0x3ff0000012112812 */ /* 0x000fcc00078efcff */
[----:B------:R-:W0:Y:S01]  /*0750*/  F2F.F32.F64 R17, R16 ;  /* 0x0000001000117310 */ /* 0x000e220000301000 */
        /* <DEDUP_REMOVED lines=112> */
[----:B------:R-:W-:-:S05]  /*0e60*/  MOV R17, R13 ;  /* 0x0000000d00117202 */ /* 0x000fca0000000f00 */
        /* <DEDUP_REMOVED lines=10> */
[----:B------:R-:W-:-:S05]  /*0f10*/  IADD3 R13, PT, PT, R9, 0x4, RZ ;  /* 0x00000004090d7810 */ /* 0x000fca0007ffe0ff */
        /* <DEDUP_REMOVED lines=13> */
[----:B------:R-:W-:Y:S01]  /*0ff0*/  IADD3 R8, PT, PT, R8, 0x8, RZ ;  /* 0x0000000808087810 */ /* 0x000fe20007ffe0ff */
[----:B------:R-:W-:-:S02]  /*1000*/  VIADD R9, R9, 0x8 ;  /* 0x0000000809097836 */ /* 0x000fc40000000000 */
        /* <DEDUP_REMOVED lines=13> */
[----:B------:R-:W-:-:S08]  /*10e0*/  FSEL R15, R15, 1.875, P1 ;  /* 0x3ff000000f0f7808 */ /* 0x000fd00000800000 */
[----:B------:R-:W-:Y:S02]  /*10f0*/  @P2 LOP3.LUT R15, R16, 0x3ff00000, RZ, 0xfc, !PT ;  /* 0x3ff00000100f2812 */ /* 0x000fe400078efcff */
[----:B------:R-:W-:-:S03]  /*1100*/  SEL R10, R10, RZ, P1 ;  /* 0x000000ff0a0a7207 */ /* 0x000fc60000800000 */
[----:B------:R-:W-:-:S06]  /*1110*/  IMAD.MOV.U32 R11, RZ, RZ, R15 ;  /* 0x000000ffff0b7224 */ /* 0x000fcc00078e000f */
[----:B------:R-:W0:Y:S01]  /*1120*/  F2F.F32.F64 R11, R10 ;  /* 0x0000000a000b7310 */ /* 0x000e220000301000 */
[----:B------:R-:W-:Y:S01]  /*1130*/  ISETP.NE.AND P1, PT, R8, RZ, PT ;  /* 0x000000ff0800720c */ /* 0x000fe20003f25270 */
[----:B0-----:R4:W-:-:S12]  /*1140*/  STG.E desc[UR4][R12.64], R11 ;  /* 0x0000000b0c007986 */ /* 0x0019d8000c101904 */
[----:B------:R-:W-:Y:S05]  /*1150*/  @P1 BRA `(.L_x_77) ;  /* 0xfffffff000141947 */ /* 0x000fea000383ffff */
.L_x_76:
[----:B------:R-:W-:Y:S05]  /*1160*/  @!P0 EXIT ;  /* 0x000000000000894d */ /* 0x000fea0003800000 */
[----:B------:R-:W0:Y:S01]  /*1170*/  LDC R4, c[0x0][0x3ac] ;  /* 0x0000eb00ff047b82 */ /* 0x000e220000000800 */
[----:B------:R-:W-:Y:S02]  /*1180*/  ISETP.GE.U32.AND P1, PT, R14, 0x4, PT ;  /* 0x000000040e00780c */ /* 0x000fe40003f26070 */
[----:B0-----:R-:W-:-:S04]  /*1190*/  LOP3.LUT R15, R4, 0x3, RZ, 0xc0, !PT ;  /* 0x00000003040f7812 */ /* 0x001fc800078ec0ff */
[----:B------:R-:W-:-:S07]  /*11a0*/  ISETP.NE.AND P0, PT, R15, RZ, PT ;  /* 0x000000ff0f00720c */ /* 0x000fce0003f05270 */
[----:B------:R-:W-:Y:S06]  /*11b0*/  @!P1 BRA `(.L_x_78) ;  /* 0x0000000800089947 */ /* 0x000fec0003800000 */
[----:B------:R-:W4:Y:S01]  /*11c0*/  LDC.64 R6, c[0x0][0x388] ;  /* 0x0000e200ff067b82 */ /* 0x000f220000000a00 */
[----:B------:R-:W-:Y:S01]  /*11d0*/  IMAD R5, R2, R4, R3 ;  /* 0x0000000402057224 */ /* 0x000fe200078e0203 */
[----:B------:R-:W0:Y:S01]  /*11e0*/  LDCU UR6, c[0x0][0x3a8] ;  /* 0x00007500ff0677ac */ /* 0x000e220008000800 */
[----:B------:R-:W1:Y:S05]  /*11f0*/  LDCU.64 UR8, c[0x0][0x380] ;  /* 0x00007000ff0877ac */ /* 0x000e6a0008000a00 */
[----:B------:R-:W2:Y:S01]  /*1200*/  LDC.64 R8, c[0x0][0x390] ;  /* 0x0000e400ff087b82 */ /* 0x000ea20000000a00 */
[----:B----4-:R-:W-:-:S06]  /*1210*/  IMAD.WIDE.U32 R12, R5, 0x4, R6 ;  /* 0x00000004050c7825 */ /* 0x010fcc00078e0006 */
[----:B------:R-:W0:Y:S01]  /*1220*/  LDG.E R13, desc[UR4][R12.64] ;  /* 0x000000040c0d7981 */ /* 0x000e22000c1e1900 */
[----:B--2---:R-:W-:-:S05]  /*1230*/  IMAD.WIDE.U32 R10, R5, 0x4, R8 ;  /* 0x00000004050a7825 */ /* 0x004fca00078e0008 */
[----:B------:R-:W2:Y:S01]  /*1240*/  LDG.E R14, desc[UR4][R10.64] ;  /* 0x000000040a0e7981 */ /* 0x000ea2000c1e1900 */
[----:B0-----:R-:W-:-:S05]  /*1250*/  IMAD R16, R0, UR6, R13 ;  /* 0x0000000600107c24 */ /* 0x001fca000f8e020d */
[----:B-1----:R-:W-:-:S05]  /*1260*/  IADD3 R16, P1, PT, R16, UR8, RZ ;  /* 0x0000000810107c10 */ /* 0x002fca000ff3e0ff */
[----:B------:R-:W-:-:S05]  /*1270*/  IMAD.X R17, RZ, RZ, UR9, P1 ;  /* 0x00000009ff117e24 */ /* 0x000fca00088e06ff */
[----:B------:R-:W3:Y:S02]  /*1280*/  LDG.E.U8 R16, desc[UR4][R16.64] ;  /* 0x0000000410107981 */ /* 0x000ee4000c1e1100 */
[----:B---3--:R-:W-:-:S13]  /*1290*/  ISETP.NE.AND P1, PT, R16, RZ, PT ;  /* 0x000000ff1000720c */ /* 0x008fda0003f25270 */
[----:B------:R-:W2:Y:S08]  /*12a0*/  @P1 LDC R13, c[0x0][0x398] ;  /* 0x0000e600ff0d1b82 */ /* 0x000eb00000000800 */
[----:B------:R-:W0:Y:S01]  /*12b0*/  @!P1 LDC R19, c[0x0][0x39c] ;  /* 0x0000e700ff139b82 */ /* 0x000e220000000800 */
[C---:B--2---:R-:W-:Y:S01]  /*12c0*/  @P1 FADD R18, R14.reuse, R13 ;  /* 0x0000000d0e121221 */ /* 0x044fe20000000000 */
[----:B0-----:R-:W-:-:S04]  /*12d0*/  @!P1 FADD R18, R14, -R19 ;  /* 0x800000130e129221 */ /* 0x001fc80000000000 */
        /* <DEDUP_REMOVED lines=9> */
[----:B------:R-:W-:Y:S02]  /*1370*/  IMAD.MOV.U32 R14, RZ, RZ, R13 ;  /* 0x000000ffff0e7224 */ /* 0x000fe400078e000d */
[----:B------:R-:W-:-:S03]  /*1380*/  IMAD.MOV.U32 R18, RZ, RZ, 0x80000 ;  /* 0x00080000ff127424 */ /* 0x000fc600078e00ff */
        /* <DEDUP_REMOVED lines=49> */
[----:B------:R-:W-:-:S05]  /*16a0*/  IADD3 R5, PT, PT, R5, 0x3, RZ ;  /* 0x0000000305057810 */ /* 0x000fca0007ffe0ff */
[----:B------:R-:W-:-:S04]  /*16b0*/  IMAD.WIDE.U32 R6, R5, 0x4, R6 ;  /* 0x0000000405067825 */ /* 0x000fc800078e0006 */
        /* <DEDUP_REMOVED lines=11> */
[----:B------:R-:W-:Y:S01]  /*1770*/  IMAD.MOV.U32 R14, RZ, RZ, R13 ;  /* 0x000000ffff0e7224 */ /* 0x000fe200078e000d */
[----:B------:R-:W-:-:S04]  /*1780*/  MOV R16, 0x80000 ;  /* 0x0008000000107802 */ /* 0x000fc80000000f00 */
[----:B------:R-:W-:-:S08]  /*1790*/  FSEL R17, R14, 1.875, P1 ;  /* 0x3ff000000e117808 */ /* 0x000fd00000800000 */
[----:B------:R-:W-:Y:S02]  /*17a0*/  @P2 LOP3.LUT R17, R16, 0x3ff00000, RZ, 0xfc, !PT ;  /* 0x3ff0000010112812 */ /* 0x000fe400078efcff */
[----:B------:R-:W-:-:S03]  /*17b0*/  SEL R12, R12, RZ, P1 ;  /* 0x000000ff0c0c7207 */ /* 0x000fc60000800000 */
[----:B------:R-:W-:-:S06]  /*17c0*/  IMAD.MOV.U32 R13, RZ, RZ, R17 ;  /* 0x000000ffff0d7224 */ /* 0x000fcc00078e0011 */
[----:B------:R-:W0:Y:S02]  /*17d0*/  F2F.F32.F64 R13, R12 ;  /* 0x0000000c000d7310 */ /* 0x000e240000301000 */
[----:B0-----:R0:W-:Y:S04]  /*17e0*/  STG.E desc[UR4][R10.64], R13 ;  /* 0x0000000d0a007986 */ /* 0x0011e8000c101904 */
        /* <DEDUP_REMOVED lines=11> */
[----:B------:R-:W-:-:S02]  /*18a0*/  IMAD.MOV.U32 R10, RZ, RZ, RZ ;  /* 0x000000ffff0a7224 */ /* 0x000fc400078e00ff */
[----:B------:R-:W-:Y:S02]  /*18b0*/  VIADD R3, R3, 0x4 ;  /* 0x0000000403037836 */ /* 0x000fe40000000000 */
[----:B--2---:R-:W-:Y:S01]  /*18c0*/  @P1 FADD R5, R5, R12 ;  /* 0x0000000c05051221 */ /* 0x004fe20000000000 */
[----:B---3--:R-:W-:-:S04]  /*18d0*/  @!P1 FADD R5, R14, -R11 ;  /* 0x8000000b0e059221 */ /* 0x008fc80000000000 */
[----:B------:R-:W0:Y:S02]  /*18e0*/  F2F.F64.F32 R6, R5 ;  /* 0x0000000500067310 */ /* 0x000e240000201800 */
[----:B0-----:R-:W-:Y:S01]  /*18f0*/  DSETP.MAX.AND P1, P2, RZ, R6, PT ;  /* 0x00000006ff00722a */ /* 0x001fe20003a2f000 */
[----:B------:R-:W-:-:S05]  /*1900*/  MOV R11, R7 ;  /* 0x00000007000b7202 */ /* 0x000fca0000000f00 */
[C---:B------:R-:W-:Y:S02]  /*1910*/  FSEL R13, R10.reuse, R11, P1 ;  /* 0x0000000b0a0d7208 */ /* 0x040fe40000800000 */
[----:B------:R-:W-:-:S06]  /*1920*/  SEL R6, R10, R6, P1 ;  /* 0x000000060a067207 */ /* 0x000fcc0000800000 */
[----:B------:R-:W-:-:S05]  /*1930*/  @P2 LOP3.LUT R13, R11, 0x80000, RZ, 0xfc, !PT ;  /* 0x000800000b0d2812 */ /* 0x000fca00078efcff */
[----:B------:R-:W-:-:S06]  /*1940*/  IMAD.MOV.U32 R7, RZ, RZ, R13 ;  /* 0x000000ffff077224 */ /* 0x000fcc00078e000d */
[----:B------:R-:W-:Y:S01]  /*1950*/  DSETP.MIN.AND P1, P2, R6, 1, PT ;  /* 0x3ff000000600742a */ /* 0x000fe20003a20000 */
[----:B------:R-:W-:Y:S01]  /*1960*/  IMAD.MOV.U32 R10, RZ, RZ, 0x80000 ;  /* 0x00080000ff0a7424 */ /* 0x000fe200078e00ff */
[----:B------:R-:W-:-:S04]  /*1970*/  MOV R5, R7 ;  /* 0x0000000700057202 */ /* 0x000fc80000000f00 */
[----:B------:R-:W-:-:S08]  /*1980*/  FSEL R5, R5, 1.875, P1 ;  /* 0x3ff0000005057808 */ /* 0x000fd00000800000 */
[----:B------:R-:W-:Y:S02]  /*1990*/  @P2 LOP3.LUT R5, R10, 0x3ff00000, RZ, 0xfc, !PT ;  /* 0x3ff000000a052812 */ /* 0x000fe400078efcff */
[----:B------:R-:W-:-:S03]  /*19a0*/  SEL R6, R6, RZ, P1 ;  /* 0x000000ff06067207 */ /* 0x000fc60000800000 */
[----:B------:R-:W-:-:S06]  /*19b0*/  IMAD.MOV.U32 R7, RZ, RZ, R5 ;  /* 0x000000ffff077224 */ /* 0x000fcc00078e0005 */
[----:B------:R-:W0:Y:S02]  /*19c0*/  F2F.F32.F64 R7, R6 ;  /* 0x0000000600077310 */ /* 0x000e240000301000 */
[----:B0-----:R0:W-:Y:S02]  /*19d0*/  STG.E desc[UR4][R8.64], R7 ;  /* 0x0000000708007986 */ /* 0x0011e4000c101904 */
.L_x_78:
[----:B------:R-:W-:Y:S05]  /*19e0*/  @!P0 EXIT ;  /* 0x000000000000894d */ /* 0x000fea0003800000 */
[----:B------:R-:W-:Y:S02]  /*19f0*/  ISETP.NE.AND P1, PT, R15, 0x1, PT ;  /* 0x000000010f00780c */ /* 0x000fe40003f25270 */
[----:B------:R-:W-:-:S04]  /*1a00*/  LOP3.LUT R5, R4, 0x1, RZ, 0xc0, !PT ;  /* 0x0000000104057812 */ /* 0x000fc800078ec0ff */
[----:B------:R-:W-:-:S07]  /*1a10*/  ISETP.NE.U32.AND P0, PT, R5, 0x1, PT ;  /* 0x000000010500780c */ /* 0x000fce0003f05070 */
[----:B------:R-:W-:Y:S06]  /*1a20*/  @!P1 BRA `(.L_x_79) ;  /* 0x0000000400109947 */ /* 0x000fec0003800000 */
[----:B0-----:R-:W4:Y:S01]  /*1a30*/  LDC.64 R6, c[0x0][0x388] ;  /* 0x0000e200ff067b82 */ /* 0x001f220000000a00 */
        /* <DEDUP_REMOVED lines=9> */
[----:B-1----:R-:W-:-:S04]  /*1ad0*/  IADD3 R14, P1, PT, R14, UR8, RZ ;  /* 0x000000080e0e7c10 */ /* 0x002fc8000ff3e0ff */
[----:B------:R-:W-:-:S05]  /*1ae0*/  IADD3.X R15, PT, PT, RZ, UR9, RZ, P1, !PT ;  /* 0x00000009ff0f7c10 */ /* 0x000fca0008ffe4ff */
[----:B------:R-:W3:Y:S01]  /*1af0*/  LDG.E.U8 R14, desc[UR4][R14.64] ;  /* 0x000000040e0e7981 */ /* 0x000ee2000c1e1100 */
[----:B------:R-:W-:-:S04]  /*1b00*/  VIADD R5, R5, 0x1 ;  /* 0x0000000105057836 */ /* 0x000fc80000000000 */
[----:B------:R-:W-:Y:S01]  /*1b10*/  IMAD.WIDE.U32 R6, R5, 0x4, R6 ;  /* 0x0000000405067825 */ /* 0x000fe200078e0006 */
        /* <DEDUP_REMOVED lines=18> */
[----:B------:R-:W-:-:S04]  /*1c40*/  @P2 LOP3.LUT R15, R16, 0x3ff00000, RZ, 0xfc, !PT ;  /* 0x3ff00000100f2812 */ /* 0x000fc800078efcff */
[----:B------:R-:W-:-:S06]  /*1c50*/  MOV R13, R15 ;  /* 0x0000000f000d7202 */ /* 0x000fcc0000000f00 */
        /* <DEDUP_REMOVED lines=13> */
[----:B------:R-:W-:-:S02]  /*1d30*/  MOV R10, RZ ;  /* 0x000000ff000a7202 */ /* 0x000fc40000000f00 */
[----:B------:R-:W-:Y:S01]  /*1d40*/  IADD3 R3, PT, PT, R3, 0x2, RZ ;  /* 0x0000000203037810 */ /* 0x000fe20007ffe0ff */
[----:B--2---:R-:W-:Y:S01]  /*1d50*/  @P1 FADD R5, R5, R12 ;  /* 0x0000000c05051221 */ /* 0x004fe20000000000 */
[----:B---3--:R-:W-:-:S04]  /*1d60*/  @!P1 FADD R5, R16, -R11 ;  /* 0x8000000b10059221 */ /* 0x008fc80000000000 */
[----:B------:R-:W0:Y:S02]  /*1d70*/  F2F.F64.F32 R6, R5 ;  /* 0x0000000500067310 */ /* 0x000e240000201800 */
        /* <DEDUP_REMOVED lines=14> */
[----:B0-----:R1:W-:Y:S02]  /*1e60*/  STG.E desc[UR4][R8.64], R7 ;  /* 0x0000000708007986 */ /* 0x0013e4000c101904 */
.L_x_79:
[----:B------:R-:W-:Y:S05]  /*1e70*/  @P0 EXIT ;  /* 0x000000000000094d */ /* 0x000fea0003800000 */
[----:B01----:R-:W0:Y:S01]  /*1e80*/  LDC.64 R6, c[0x0][0x388] ;  /* 0x0000e200ff067b82 */ /* 0x003e220000000a00 */
[----:B------:R-:W-:Y:S01]  /*1e90*/  IMAD R9, R2, R4, R3 ;  /* 0x0000000402097224 */ /* 0x000fe200078e0203 */
[----:B------:R-:W1:Y:S01]  /*1ea0*/  LDCU UR6, c[0x0][0x3a8] ;  /* 0x00007500ff0677ac */ /* 0x000e620008000800 */
[----:B------:R-:W2:Y:S05]  /*1eb0*/  LDCU.64 UR8, c[0x0][0x380] ;  /* 0x00007000ff0877ac */ /* 0x000eaa0008000a00 */
[----:B------:R-:W3:Y:S01]  /*1ec0*/  LDC.64 R2, c[0x0][0x390] ;  /* 0x0000e400ff027b82 */ /* 0x000ee20000000a00 */
[----:B0-----:R-:W-:-:S06]  /*1ed0*/  IMAD.WIDE.U32 R4, R9, 0x4, R6 ;  /* 0x0000000409047825 */ /* 0x001fcc00078e0006 */
[----:B------:R-:W1:Y:S01]  /*1ee0*/  LDG.E R5, desc[UR4][R4.64] ;  /* 0x0000000404057981 */ /* 0x000e62000c1e1900 */
[----:B---3--:R-:W-:-:S04]  /*1ef0*/  IMAD.WIDE.U32 R2, R9, 0x4, R2 ;  /* 0x0000000409027825 */ /* 0x008fc800078e0002 */
[----:B-1----:R-:W-:-:S05]  /*1f00*/  IMAD R0, R0, UR6, R5 ;  /* 0x0000000600007c24 */ /* 0x002fca000f8e0205 */
[----:B--2---:R-:W-:Y:S02]  /*1f10*/  IADD3 R6, P0, PT, R0, UR8, RZ ;  /* 0x0000000800067c10 */ /* 0x004fe4000ff1e0ff */
[----:B------:R-:W2:Y:S03]  /*1f20*/  LDG.E R0, desc[UR4][R2.64] ;  /* 0x0000000402007981 */ /* 0x000ea6000c1e1900 */
        /* <DEDUP_REMOVED lines=23> */
[----:B0-----:R-:W-:Y:S01]  /*20a0*/  STG.E desc[UR4][R2.64], R5 ;  /* 0x0000000502007986 */ /* 0x001fe2000c101904 */
[----:B------:R-:W-:Y:S05]  /*20b0*/  EXIT ;  /* 0x000000000000794d */ /* 0x000fea0003800000 */
.L_x_80:
        /* <DEDUP_REMOVED lines=12> */
.L_x_91:


//--------------------- .nv.shared._Z22inhibitColumns_wrapperPjPbfj --------------------------
	.section	.nv.shared._Z22inhibitColumns_wrapperPjPbfj,"aw",@nobits
	.sectionflags	@""
	.align	16
	.zero		1024


//--------------------- .nv.shared.reserved.0     --------------------------
	.section	.nv.shared.reserved.0,"aw",@nobits
	.weak		__nv_reservedSMEM_offset_0_alias
	.size		__nv_reservedSMEM_offset_0_alias, 0, 64
	.other		__nv_reservedSMEM_offset_0_alias,@"STO_CUDA_RESERVED_SHARED STV_DEFAULT"
__nv_reservedSMEM_offset_0_alias:
	.zero		0
	.zero		64


//--------------------- .nv.shared._Z24calculateOverlap_wrapperPbPjPfS1_S0_fjjS0_j --------------------------
	.section	.nv.shared._Z24calculateOverlap_wrapperPbPjPfS1_S0_fjjS0_j,"aw",@nobits
	.sectionflags	@""
	.align	16
	.zero		1024


//--------------------- .nv.shared._Z15overlap_inhibitP4args --------------------------
	.section	.nv.shared._Z15overlap_inhibitP4args,"aw",@nobits
	.sectionflags	@""
	.align	16
	.zero		1024


//--------------------- .nv.shared._Z12updateMinOdcPfRffj --------------------------
	.section	.nv.shared._Z12updateMinOdcPfRffj,"aw",@nobits
	.sectionflags	@""
	.align	16
	.zero		1024


//--------------------- .nv.shared._Z24bumpUpColumnsWithWeakOdcPfS_Pjffj --------------------------
	.section	.nv.shared._Z24bumpUpColumnsWithWeakOdcPfS_Pjffj,"aw",@nobits
	.sectionflags	@""
	.align	16
	.zero		1024


//--------------------- .nv.shared._Z12updateBoostsPfS_S_f --------------------------
	.section	.nv.shared._Z12updateBoostsPfS_S_f,"aw",@nobits
	.sectionflags	@""
	.align	16
	.zero		1024


//--------------------- .nv.shared._Z15averageActivityPbPf --------------------------
	.section	.nv.shared._Z15averageActivityPbPf,"aw",@nobits
	.sectionflags	@""
	.align	16
	.zero		1024


//--------------------- .nv.shared._Z16updateDutyCyclesPfS_PjPbjj --------------------------
	.section	.nv.shared._Z16updateDutyCyclesPfS_PjPbjj,"aw",@nobits
	.sectionflags	@""
	.align	16
	.zero		1024


//--------------------- .nv.shared._Z13adaptSynapsesPbPjPfffS_jj --------------------------
	.section	.nv.shared._Z13adaptSynapsesPbPjPfffS_jj,"aw",@nobits
	.sectionflags	@""
	.align	16
	.zero		1024


//--------------------- .nv.constant0._Z22inhibitColumns_wrapperPjPbfj --------------------------
	.section	.nv.constant0._Z22inhibitColumns_wrapperPjPbfj,"a",@progbits
	.sectionflags	@""
	.align	4
.nv.constant0._Z22inhibitColumns_wrapperPjPbfj:
	.zero		920


//--------------------- .nv.constant0._Z24calculateOverlap_wrapperPbPjPfS1_S0_fjjS0_j --------------------------
	.section	.nv.constant0._Z24calculateOverlap_wrapperPbPjPfS1_S0_fjjS0_j,"a",@progbits
	.sectionflags	@""
	.align	4
.nv.constant0._Z24calculateOverlap_wrapperPbPjPfS1_S0_fjjS0_j:
	.zero		964


//--------------------- .nv.constant0._Z15overlap_inhibitP4args --------------------------
	.section	.nv.constant0._Z15overlap_inhibitP4args,"a",@progbits
	.sectionflags	@""
	.align	4
.nv.constant0._Z15overlap_inhibitP4args:
	.zero		904


//--------------------- .nv.constant0._Z12updateMinOdcPfRffj --------------------------
	.section	.nv.constant0._Z12updateMinOdcPfRffj,"a",@progbits
	.sectionflags	@""
	.align	4
.nv.constant0._Z12updateMinOdcPfRffj:
	.zero		920


//--------------------- .nv.constant0._Z24bumpUpColumnsWithWeakOdcPfS_Pjffj --------------------------
	.section	.nv.constant0._Z24bumpUpColumnsWithWeakOdcPfS_Pjffj,"a",@progbits
	.sectionflags	@""
	.align	4
.nv.constant0._Z24bumpUpColumnsWithWeakOdcPfS_Pjffj:
	.zero		932


//--------------------- .nv.constant0._Z12updateBoostsPfS_S_f --------------------------
	.section	.nv.constant0._Z12updateBoostsPfS_S_f,"a",@progbits
	.sectionflags	@""
	.align	4
.nv.constant0._Z12updateBoostsPfS_S_f:
	.zero		924


//--------------------- .nv.constant0._Z15averageActivityPbPf --------------------------
	.section	.nv.constant0._Z15averageActivityPbPf,"a",@progbits
	.sectionflags	@""
	.align	4
.nv.constant0._Z15averageActivityPbPf:
	.zero		912


//--------------------- .nv.constant0._Z16updateDutyCyclesPfS_PjPbjj --------------------------
	.section	.nv.constant0._Z16updateDutyCyclesPfS_PjPbjj,"a",@progbits
	.sectionflags	@""
	.align	4
.nv.constant0._Z16updateDutyCyclesPfS_PjPbjj:
	.zero		936


//--------------------- .nv.constant0._Z13adaptSynapsesPbPjPfffS_jj --------------------------
	.section	.nv.constant0._Z13adaptSynapsesPbPjPfffS_jj,"a",@progbits
	.sectionflags	@""
	.align	4
.nv.constant0._Z13adaptSynapsesPbPjPfffS_jj:
	.zero		944


//--------------------- SYMBOLS --------------------------

	.type		.nv.reservedSmem.offset0,@object
	.size		.nv.reservedSmem.offset0,0x4
	.type		.nv.reservedSmem.cap,@object
	.size		.nv.reservedSmem.cap,0x4
